//
// Generated by NVIDIA NVVM Compiler
//
// Compiler Build ID: CL-36424714
// Cuda compilation tools, release 13.0, V13.0.88
// Based on NVVM 20.0.0
//

.version 9.0
.target sm_100
.address_size 64

	// .globl	_Z20process_cycle_serialPfS_PiPKiS2_iS0_S0_

.visible .entry _Z20process_cycle_serialPfS_PiPKiS2_iS0_S0_(
	.param .u64 .ptr .align 1 _Z20process_cycle_serialPfS_PiPKiS2_iS0_S0__param_0,
	.param .u64 .ptr .align 1 _Z20process_cycle_serialPfS_PiPKiS2_iS0_S0__param_1,
	.param .u64 .ptr .align 1 _Z20process_cycle_serialPfS_PiPKiS2_iS0_S0__param_2,
	.param .u64 .ptr .align 1 _Z20process_cycle_serialPfS_PiPKiS2_iS0_S0__param_3,
	.param .u64 .ptr .align 1 _Z20process_cycle_serialPfS_PiPKiS2_iS0_S0__param_4,
	.param .u32 _Z20process_cycle_serialPfS_PiPKiS2_iS0_S0__param_5,
	.param .u64 .ptr .align 1 _Z20process_cycle_serialPfS_PiPKiS2_iS0_S0__param_6,
	.param .u64 .ptr .align 1 _Z20process_cycle_serialPfS_PiPKiS2_iS0_S0__param_7
)
{
	.reg .pred 	%p<3>;
	.reg .b32 	%r<18>;
	.reg .b32 	%f<4>;
	.reg .b64 	%rd<27>;

	ld.param.u64 	%rd6, [_Z20process_cycle_serialPfS_PiPKiS2_iS0_S0__param_0];
	ld.param.u64 	%rd7, [_Z20process_cycle_serialPfS_PiPKiS2_iS0_S0__param_1];
	ld.param.u64 	%rd8, [_Z20process_cycle_serialPfS_PiPKiS2_iS0_S0__param_2];
	ld.param.u64 	%rd9, [_Z20process_cycle_serialPfS_PiPKiS2_iS0_S0__param_3];
	ld.param.u64 	%rd10, [_Z20process_cycle_serialPfS_PiPKiS2_iS0_S0__param_4];
	ld.param.u32 	%r8, [_Z20process_cycle_serialPfS_PiPKiS2_iS0_S0__param_5];
	ld.param.u64 	%rd11, [_Z20process_cycle_serialPfS_PiPKiS2_iS0_S0__param_6];
	ld.param.u64 	%rd12, [_Z20process_cycle_serialPfS_PiPKiS2_iS0_S0__param_7];
	cvta.to.global.u64 	%rd1, %rd10;
	cvta.to.global.u64 	%rd2, %rd9;
	cvta.to.global.u64 	%rd3, %rd8;
	cvta.to.global.u64 	%rd4, %rd12;
	cvta.to.global.u64 	%rd5, %rd11;
	ld.global.u32 	%r16, [%rd5];
	ld.global.u32 	%r17, [%rd4];
$L__BB0_1:
	mad.lo.s32 	%r9, %r17, %r8, %r16;
	mul.wide.s32 	%rd13, %r9, 4;
	add.s64 	%rd14, %rd3, %rd13;
	mov.b32 	%r10, 1;
	st.global.u32 	[%rd14], %r10;
	mul.wide.s32 	%rd15, %r16, 4;
	add.s64 	%rd16, %rd2, %rd15;
	ld.global.u32 	%r17, [%rd16];
	mul.lo.s32 	%r6, %r17, %r8;
	add.s32 	%r11, %r6, %r16;
	mul.wide.s32 	%rd17, %r11, 4;
	add.s64 	%rd18, %rd3, %rd17;
	mov.b32 	%r12, 0;
	st.global.u32 	[%rd18], %r12;
	mul.wide.s32 	%rd19, %r17, 4;
	add.s64 	%rd20, %rd1, %rd19;
	ld.global.u32 	%r16, [%rd20];
	ld.global.u32 	%r13, [%rd5];
	setp.ne.s32 	%p1, %r16, %r13;
	@%p1 bra 	$L__BB0_1;
	ld.global.u32 	%r14, [%rd4];
	setp.ne.s32 	%p2, %r17, %r14;
	@%p2 bra 	$L__BB0_1;
	cvta.to.global.u64 	%rd21, %rd6;
	cvta.to.global.u64 	%rd22, %rd7;
	add.s32 	%r15, %r6, %r16;
	mul.wide.s32 	%rd23, %r15, 4;
	add.s64 	%rd24, %rd21, %rd23;
	ld.global.f32 	%f1, [%rd24];
	add.s64 	%rd26, %rd22, %rd19;
	ld.global.f32 	%f2, [%rd26];
	add.f32 	%f3, %f1, %f2;
	st.global.f32 	[%rd26], %f3;
	ret;

}
	// .globl	_Z24cooperative_cycle_detectPKiS0_iPiS1_
.visible .entry _Z24cooperative_cycle_detectPKiS0_iPiS1_(
	.param .u64 .ptr .align 1 _Z24cooperative_cycle_detectPKiS0_iPiS1__param_0,
	.param .u64 .ptr .align 1 _Z24cooperative_cycle_detectPKiS0_iPiS1__param_1,
	.param .u32 _Z24cooperative_cycle_detectPKiS0_iPiS1__param_2,
	.param .u64 .ptr .align 1 _Z24cooperative_cycle_detectPKiS0_iPiS1__param_3,
	.param .u64 .ptr .align 1 _Z24cooperative_cycle_detectPKiS0_iPiS1__param_4
)
{
	.reg .pred 	%p<26>;
	.reg .b32 	%r<114>;
	.reg .b64 	%rd<74>;

	ld.param.u64 	%rd13, [_Z24cooperative_cycle_detectPKiS0_iPiS1__param_0];
	ld.param.u64 	%rd14, [_Z24cooperative_cycle_detectPKiS0_iPiS1__param_1];
	ld.param.u32 	%r35, [_Z24cooperative_cycle_detectPKiS0_iPiS1__param_2];
	ld.param.u64 	%rd15, [_Z24cooperative_cycle_detectPKiS0_iPiS1__param_3];
	ld.param.u64 	%rd16, [_Z24cooperative_cycle_detectPKiS0_iPiS1__param_4];
	cvta.to.global.u64 	%rd1, %rd14;
	cvta.to.global.u64 	%rd2, %rd13;
	cvta.to.global.u64 	%rd3, %rd16;
	cvta.to.global.u64 	%rd4, %rd15;
	// begin inline asm
	mov.u32 %r36, %envreg2;
	// end inline asm
	cvt.u64.u32 	%rd17, %r36;
	// begin inline asm
	mov.u32 %r37, %envreg1;
	// end inline asm
	cvt.u64.u32 	%rd18, %r37;
	shl.b64 	%rd19, %rd18, 32;
	or.b64  	%rd5, %rd19, %rd17;
	mov.u32 	%r1, %ctaid.x;
	mov.u32 	%r38, %ntid.x;
	mov.u32 	%r2, %tid.x;
	mad.lo.s32 	%r3, %r1, %r38, %r2;
	mov.u32 	%r4, %nctaid.x;
	mul.lo.s32 	%r5, %r4, %r38;
	setp.ge.s32 	%p1, %r3, %r35;
	@%p1 bra 	$L__BB1_7;
	mov.u32 	%r105, %r3;
$L__BB1_2:
	mul.wide.s32 	%rd20, %r105, 4;
	add.s64 	%rd21, %rd2, %rd20;
	ld.global.u32 	%r7, [%rd21];
	setp.ge.s32 	%p2, %r7, %r35;
	mov.u32 	%r106, %r105;
	@%p2 bra 	$L__BB1_4;
	mul.wide.s32 	%rd22, %r7, 4;
	add.s64 	%rd23, %rd1, %rd22;
	ld.global.u32 	%r39, [%rd23];
	setp.lt.s32 	%p3, %r39, %r35;
	selp.b32 	%r106, %r39, %r105, %p3;
$L__BB1_4:
	add.s64 	%rd25, %rd4, %rd20;
	st.global.u32 	[%rd25], %r106;
	add.s64 	%rd26, %rd1, %rd20;
	ld.global.u32 	%r10, [%rd26];
	setp.ge.s32 	%p4, %r10, %r35;
	mov.u32 	%r107, %r105;
	@%p4 bra 	$L__BB1_6;
	mul.wide.s32 	%rd27, %r10, 4;
	add.s64 	%rd28, %rd2, %rd27;
	ld.global.u32 	%r40, [%rd28];
	setp.lt.s32 	%p5, %r40, %r35;
	selp.b32 	%r107, %r40, %r105, %p5;
$L__BB1_6:
	add.s64 	%rd30, %rd3, %rd20;
	st.global.u32 	[%rd30], %r107;
	add.s32 	%r105, %r105, %r5;
	setp.lt.s32 	%p6, %r105, %r35;
	@%p6 bra 	$L__BB1_2;
$L__BB1_7:
	setp.ne.s64 	%p7, %rd5, 0;
	@%p7 bra 	$L__BB1_9;
	// begin inline asm
	trap;
	// end inline asm
$L__BB1_9:
	add.s64 	%rd6, %rd5, 4;
	barrier.sync 	0;
	mov.u32 	%r41, %tid.y;
	add.s32 	%r42, %r2, %r41;
	mov.u32 	%r43, %tid.z;
	or.b32  	%r14, %r42, %r43;
	setp.ne.s32 	%p8, %r14, 0;
	@%p8 bra 	$L__BB1_12;
	mov.u32 	%r46, %nctaid.y;
	mul.lo.s32 	%r47, %r4, %r46;
	mov.u32 	%r48, %nctaid.z;
	mul.lo.s32 	%r49, %r47, %r48;
	mov.u32 	%r50, %ctaid.y;
	add.s32 	%r51, %r1, %r50;
	mov.u32 	%r52, %ctaid.z;
	neg.s32 	%r53, %r52;
	setp.eq.s32 	%p9, %r51, %r53;
	sub.s32 	%r54, -2147483647, %r49;
	selp.b32 	%r45, %r54, 1, %p9;
	// begin inline asm
	atom.add.release.gpu.u32 %r44,[%rd6],%r45;
	// end inline asm
$L__BB1_11:
	// begin inline asm
	ld.acquire.gpu.u32 %r55,[%rd6];
	// end inline asm
	xor.b32  	%r56, %r55, %r44;
	setp.gt.s32 	%p10, %r56, -1;
	@%p10 bra 	$L__BB1_11;
$L__BB1_12:
	barrier.sync 	0;
	setp.lt.s32 	%p11, %r35, 2;
	mov.b32 	%r110, 0;
	@%p11 bra 	$L__BB1_15;
	mov.b32 	%r110, 0;
	mov.u32 	%r109, %r35;
$L__BB1_14:
	add.s32 	%r110, %r110, 1;
	shr.u32 	%r25, %r109, 1;
	setp.gt.u32 	%p12, %r109, 3;
	mov.u32 	%r109, %r25;
	@%p12 bra 	$L__BB1_14;
$L__BB1_15:
	setp.eq.s32 	%p13, %r110, 0;
	@%p13 bra 	$L__BB1_30;
	mov.u32 	%r60, %nctaid.y;
	mul.lo.s32 	%r61, %r4, %r60;
	mov.u32 	%r62, %nctaid.z;
	mul.lo.s32 	%r63, %r61, %r62;
	mov.u32 	%r64, %ctaid.y;
	add.s32 	%r65, %r1, %r64;
	mov.u32 	%r66, %ctaid.z;
	neg.s32 	%r67, %r66;
	setp.eq.s32 	%p14, %r65, %r67;
	sub.s32 	%r68, -2147483647, %r63;
	selp.b32 	%r17, %r68, 1, %p14;
	add.s32 	%r18, %r3, %r5;
	max.s32 	%r69, %r35, %r18;
	setp.lt.s32 	%p15, %r18, %r35;
	selp.u32 	%r19, 1, 0, %p15;
	add.s32 	%r70, %r18, %r19;
	sub.s32 	%r20, %r69, %r70;
	mul.wide.s32 	%rd33, %r3, 4;
	add.s64 	%rd7, %rd4, %rd33;
	add.s64 	%rd8, %rd3, %rd33;
	mul.wide.s32 	%rd9, %r5, 4;
	add.s64 	%rd10, %rd7, %rd9;
	add.s64 	%rd11, %rd8, %rd9;
	add.s32 	%r21, %r18, %r5;
	add.s64 	%rd12, %rd10, %rd9;
	mov.b32 	%r111, 0;
	div.u32 	%r71, %r20, %r5;
	add.s32 	%r27, %r71, %r19;
$L__BB1_17:
	setp.ge.s32 	%p16, %r3, %r35;
	@%p16 bra 	$L__BB1_24;
	and.b32  	%r28, %r27, 3;
	setp.eq.s32 	%p17, %r28, 3;
	mov.u32 	%r112, %r3;
	@%p17 bra 	$L__BB1_22;
	ld.global.u32 	%r72, [%rd7];
	mul.wide.s32 	%rd34, %r72, 4;
	add.s64 	%rd35, %rd4, %rd34;
	ld.global.u32 	%r73, [%rd35];
	st.global.u32 	[%rd7], %r73;
	ld.global.u32 	%r74, [%rd8];
	mul.wide.s32 	%rd36, %r74, 4;
	add.s64 	%rd37, %rd3, %rd36;
	ld.global.u32 	%r75, [%rd37];
	st.global.u32 	[%rd8], %r75;
	setp.eq.s32 	%p18, %r28, 0;
	mov.u32 	%r112, %r18;
	@%p18 bra 	$L__BB1_22;
	ld.global.u32 	%r76, [%rd10];
	mul.wide.s32 	%rd38, %r76, 4;
	add.s64 	%rd39, %rd4, %rd38;
	ld.global.u32 	%r77, [%rd39];
	st.global.u32 	[%rd10], %r77;
	ld.global.u32 	%r78, [%rd11];
	mul.wide.s32 	%rd40, %r78, 4;
	add.s64 	%rd41, %rd3, %rd40;
	ld.global.u32 	%r79, [%rd41];
	st.global.u32 	[%rd11], %r79;
	setp.eq.s32 	%p19, %r28, 1;
	mov.u32 	%r112, %r21;
	@%p19 bra 	$L__BB1_22;
	add.s32 	%r112, %r21, %r5;
	ld.global.u32 	%r80, [%rd12];
	mul.wide.s32 	%rd42, %r80, 4;
	add.s64 	%rd43, %rd4, %rd42;
	ld.global.u32 	%r81, [%rd43];
	st.global.u32 	[%rd12], %r81;
	add.s64 	%rd44, %rd11, %rd9;
	ld.global.u32 	%r82, [%rd44];
	mul.wide.s32 	%rd45, %r82, 4;
	add.s64 	%rd46, %rd3, %rd45;
	ld.global.u32 	%r83, [%rd46];
	st.global.u32 	[%rd44], %r83;
$L__BB1_22:
	setp.lt.u32 	%p20, %r27, 3;
	@%p20 bra 	$L__BB1_24;
$L__BB1_23:
	mul.wide.s32 	%rd47, %r112, 4;
	add.s64 	%rd48, %rd4, %rd47;
	ld.global.u32 	%r84, [%rd48];
	mul.wide.s32 	%rd49, %r84, 4;
	add.s64 	%rd50, %rd4, %rd49;
	ld.global.u32 	%r85, [%rd50];
	st.global.u32 	[%rd48], %r85;
	add.s64 	%rd51, %rd3, %rd47;
	ld.global.u32 	%r86, [%rd51];
	mul.wide.s32 	%rd52, %r86, 4;
	add.s64 	%rd53, %rd3, %rd52;
	ld.global.u32 	%r87, [%rd53];
	st.global.u32 	[%rd51], %r87;
	add.s64 	%rd54, %rd48, %rd9;
	ld.global.u32 	%r88, [%rd54];
	mul.wide.s32 	%rd55, %r88, 4;
	add.s64 	%rd56, %rd4, %rd55;
	ld.global.u32 	%r89, [%rd56];
	st.global.u32 	[%rd54], %r89;
	add.s64 	%rd57, %rd51, %rd9;
	ld.global.u32 	%r90, [%rd57];
	mul.wide.s32 	%rd58, %r90, 4;
	add.s64 	%rd59, %rd3, %rd58;
	ld.global.u32 	%r91, [%rd59];
	st.global.u32 	[%rd57], %r91;
	add.s64 	%rd60, %rd54, %rd9;
	ld.global.u32 	%r92, [%rd60];
	mul.wide.s32 	%rd61, %r92, 4;
	add.s64 	%rd62, %rd4, %rd61;
	ld.global.u32 	%r93, [%rd62];
	st.global.u32 	[%rd60], %r93;
	add.s64 	%rd63, %rd57, %rd9;
	ld.global.u32 	%r94, [%rd63];
	mul.wide.s32 	%rd64, %r94, 4;
	add.s64 	%rd65, %rd3, %rd64;
	ld.global.u32 	%r95, [%rd65];
	st.global.u32 	[%rd63], %r95;
	add.s64 	%rd66, %rd60, %rd9;
	ld.global.u32 	%r96, [%rd66];
	mul.wide.s32 	%rd67, %r96, 4;
	add.s64 	%rd68, %rd4, %rd67;
	ld.global.u32 	%r97, [%rd68];
	st.global.u32 	[%rd66], %r97;
	add.s64 	%rd69, %rd63, %rd9;
	ld.global.u32 	%r98, [%rd69];
	mul.wide.s32 	%rd70, %r98, 4;
	add.s64 	%rd71, %rd3, %rd70;
	ld.global.u32 	%r99, [%rd71];
	st.global.u32 	[%rd69], %r99;
	shl.b32 	%r100, %r5, 2;
	add.s32 	%r112, %r100, %r112;
	setp.lt.s32 	%p21, %r112, %r35;
	@%p21 bra 	$L__BB1_23;
$L__BB1_24:
	setp.ne.s64 	%p22, %rd5, 0;
	@%p22 bra 	$L__BB1_26;
	// begin inline asm
	trap;
	// end inline asm
$L__BB1_26:
	setp.ne.s32 	%p23, %r14, 0;
	barrier.sync 	0;
	@%p23 bra 	$L__BB1_29;
	// begin inline asm
	atom.add.release.gpu.u32 %r101,[%rd6],%r17;
	// end inline asm
$L__BB1_28:
	// begin inline asm
	ld.acquire.gpu.u32 %r103,[%rd6];
	// end inline asm
	xor.b32  	%r104, %r103, %r101;
	setp.gt.s32 	%p24, %r104, -1;
	@%p24 bra 	$L__BB1_28;
$L__BB1_29:
	barrier.sync 	0;
	add.s32 	%r111, %r111, 1;
	setp.ne.s32 	%p25, %r111, %r110;
	@%p25 bra 	$L__BB1_17;
$L__BB1_30:
	ret;

}


// ===== COMPILED SASS (sm_100) =====

	.target	sm_100

	.elftype	@"ET_EXEC"


//--------------------- .note.nv.tkinfo           --------------------------
	.section	.note.nv.tkinfo,"",@"SHT_NOTE"
	.sectionflags	@"SHF_NOTE_NV_TKINFO"
	.tkinfo
        /*0018*/ 	.word	0x00000002
        /*0030*/ 	.string	""
        /*0030*/ 	.string	"ptxas"
        /*0030*/ 	.string	"Cuda compilation tools, release 13.0, V13.0.88"
        /*0030*/ 	.string	"Build cuda_13.0.r13.0/compiler.36424714_0"
        /*0030*/ 	.string	"-arch sm_100 -m 64 "



//--------------------- .note.nv.cuinfo           --------------------------
	.section	.note.nv.cuinfo,"",@"SHT_NOTE"
	.sectionflags	@"SHF_NOTE_NV_CUINFO"
        /*0018*/ 	.short	0x0002
        /*001a*/ 	.short	0x0064
        /*001c*/ 	.short	0x0082
	.zero		2


//--------------------- .nv.info                  --------------------------
	.section	.nv.info,"",@"SHT_CUDA_INFO"
	.align	4


	//----- nvinfo : EIATTR_REGCOUNT
	.align		4
        /*0000*/ 	.byte	0x04, 0x2f
        /*0002*/ 	.short	(.L_1 - .L_0)
	.align		4
.L_0:
        /*0004*/ 	.word	index@(_Z20process_cycle_serialPfS_PiPKiS2_iS0_S0_)
        /*0008*/ 	.word	0x00000018


	//----- nvinfo : EIATTR_FRAME_SIZE
	.align		4
.L_1:
        /*000c*/ 	.byte	0x04, 0x11
        /*000e*/ 	.short	(.L_3 - .L_2)
	.align		4
.L_2:
        /*0010*/ 	.word	index@(_Z20process_cycle_serialPfS_PiPKiS2_iS0_S0_)
        /*0014*/ 	.word	0x00000000


	//----- nvinfo : EIATTR_REGCOUNT
	.align		4
.L_3:
        /*0018*/ 	.byte	0x04, 0x2f
        /*001a*/ 	.short	(.L_5 - .L_4)
	.align		4
.L_4:
        /*001c*/ 	.word	index@(_Z24cooperative_cycle_detectPKiS0_iPiS1_)
        /*0020*/ 	.word	0x00000020


	//----- nvinfo : EIATTR_FRAME_SIZE
	.align		4
.L_5:
        /*0024*/ 	.byte	0x04, 0x11
        /*0026*/ 	.short	(.L_7 - .L_6)
	.align		4
.L_6:
        /*0028*/ 	.word	index@(_Z24cooperative_cycle_detectPKiS0_iPiS1_)
        /*002c*/ 	.word	0x00000000


	//----- nvinfo : EIATTR_MIN_STACK_SIZE
	.align		4
.L_7:
        /*0030*/ 	.byte	0x04, 0x12
        /*0032*/ 	.short	(.L_9 - .L_8)
	.align		4
.L_8:
        /*0034*/ 	.word	index@(_Z24cooperative_cycle_detectPKiS0_iPiS1_)
        /*0038*/ 	.word	0x00000000


	//----- nvinfo : EIATTR_MIN_STACK_SIZE
	.align		4
.L_9:
        /*003c*/ 	.byte	0x04, 0x12
        /*003e*/ 	.short	(.L_11 - .L_10)
	.align		4
.L_10:
        /*0040*/ 	.word	index@(_Z20process_cycle_serialPfS_PiPKiS2_iS0_S0_)
        /*0044*/ 	.word	0x00000000
.L_11:


//--------------------- .nv.compat                --------------------------
	.section	.nv.compat,"",@"SHT_CUDA_COMPAT_INFO"
	.align	4
        /*0000*/ 	.byte	0x02, 0x09, 0x00, 0x00, 0x02, 0x02, 0x01, 0x00, 0x02, 0x05, 0x05, 0x00, 0x03, 0x07, 0x01, 0x01
        /*0010*/ 	.byte	0x02, 0x03, 0x00, 0x00, 0x02, 0x06, 0x01, 0x00, 0x04, 0x0b, 0x08, 0x00, 0x09, 0x00, 0x00, 0x00
        /*0020*/ 	.byte	0x00, 0x00, 0x00, 0x00


//--------------------- .nv.info._Z24cooperative_cycle_detectPKiS0_iPiS1_ --------------------------
	.section	.nv.info._Z24cooperative_cycle_detectPKiS0_iPiS1_,"",@"SHT_CUDA_INFO"
	.sectionflags	@""
	.align	4


	//----- nvinfo : EIATTR_CUDA_API_VERSION
	.align		4
        /*0000*/ 	.byte	0x04, 0x37
        /*0002*/ 	.short	(.L_13 - .L_12)
.L_12:
        /*0004*/ 	.word	0x00000082


	//----- nvinfo : EIATTR_KPARAM_INFO
	.align		4
.L_13:
        /*0008*/ 	.byte	0x04, 0x17
        /*000a*/ 	.short	(.L_15 - .L_14)
.L_14:
        /*000c*/ 	.word	0x00000000
        /*0010*/ 	.short	0x0004
        /*0012*/ 	.short	0x0020
        /*0014*/ 	.byte	0x00, 0xf5, 0x21, 0x00


	//----- nvinfo : EIATTR_KPARAM_INFO
	.align		4
.L_15:
        /*0018*/ 	.byte	0x04, 0x17
        /*001a*/ 	.short	(.L_17 - .L_16)
.L_16:
        /*001c*/ 	.word	0x00000000
        /*0020*/ 	.short	0x0003
        /*0022*/ 	.short	0x0018
        /*0024*/ 	.byte	0x00, 0xf5, 0x21, 0x00


	//----- nvinfo : EIATTR_KPARAM_INFO
	.align		4
.L_17:
        /*0028*/ 	.byte	0x04, 0x17
        /*002a*/ 	.short	(.L_19 - .L_18)
.L_18:
        /*002c*/ 	.word	0x00000000
        /*0030*/ 	.short	0x0002
        /*0032*/ 	.short	0x0010
        /*0034*/ 	.byte	0x00, 0xf0, 0x11, 0x00


	//----- nvinfo : EIATTR_KPARAM_INFO
	.align		4
.L_19:
        /*0038*/ 	.byte	0x04, 0x17
        /*003a*/ 	.short	(.L_21 - .L_20)
.L_20:
        /*003c*/ 	.word	0x00000000
        /*0040*/ 	.short	0x0001
        /*0042*/ 	.short	0x0008
        /*0044*/ 	.byte	0x00, 0xf5, 0x21, 0x00


	//----- nvinfo : EIATTR_KPARAM_INFO
	.align		4
.L_21:
        /*0048*/ 	.byte	0x04, 0x17
        /*004a*/ 	.short	(.L_23 - .L_22)
.L_22:
        /*004c*/ 	.word	0x00000000
        /*0050*/ 	.short	0x0000
        /*0052*/ 	.short	0x0000
        /*0054*/ 	.byte	0x00, 0xf5, 0x21, 0x00


	//----- nvinfo : EIATTR_SPARSE_MMA_MASK
	.align		4
.L_23:
        /*0058*/ 	.byte	0x03, 0x50
        /*005a*/ 	.short	0x0000


	//----- nvinfo : EIATTR_MAXREG_COUNT
	.align		4
        /*005c*/ 	.byte	0x03, 0x1b
        /*005e*/ 	.short	0x00ff


	//----- nvinfo : EIATTR_NUM_BARRIERS
	.align		4
        /*0060*/ 	.byte	0x02, 0x4c
        /*0062*/ 	.byte	0x01
	.zero		1


	//----- nvinfo : EIATTR_MERCURY_ISA_VERSION
	.align		4
        /*0064*/ 	.byte	0x03, 0x5f
        /*0066*/ 	.short	0x0101


	//----- nvinfo : EIATTR_INT_WARP_WIDE_INSTR_OFFSETS
	.align		4
        /*0068*/ 	.byte	0x04, 0x31
        /*006a*/ 	.short	(.L_25 - .L_24)


	//   ....[0]....
.L_24:
        /*006c*/ 	.word	0x00000460


	//   ....[1]....
        /*0070*/ 	.word	0x00000590


	//   ....[2]....
        /*0074*/ 	.word	0x00001060


	//   ....[3]....
        /*0078*/ 	.word	0x00001140


	//----- nvinfo : EIATTR_COOP_GROUP_MASK_REGIDS
	.align		4
.L_25:
        /*007c*/ 	.byte	0x04, 0x29
        /*007e*/ 	.short	(.L_27 - .L_26)


	//   ....[0]....
.L_26:
        /*0080*/ 	.word	0xffffffff


	//   ....[1]....
        /*0084*/ 	.word	0xffffffff


	//   ....[2]....
        /*0088*/ 	.word	0xffffffff


	//   ....[3]....
        /*008c*/ 	.word	0xffffffff


	//   ....[4]....
        /*0090*/ 	.word	0x0500000e


	//   ....[5]....
        /*0094*/ 	.word	0x0500000e


	//   ....[6]....
        /*0098*/ 	.word	0x0500000e


	//----- nvinfo : EIATTR_COOP_GROUP_INSTR_OFFSETS
	.align		4
.L_27:
        /*009c*/ 	.byte	0x04, 0x28
        /*009e*/ 	.short	(.L_29 - .L_28)


	//   ....[0]....
.L_28:
        /*00a0*/ 	.word	0x000003d0


	//   ....[1]....
        /*00a4*/ 	.word	0x00000640


	//   ....[2]....
        /*00a8*/ 	.word	0x00001020


	//   ....[3]....
        /*00ac*/ 	.word	0x000011f0


	//   ....[4]....
        /*00b0*/ 	.word	0x000012c0


	//   ....[5]....
        /*00b4*/ 	.word	0x00001380


	//   ....[6]....
        /*00b8*/ 	.word	0x00001440


	//----- nvinfo : EIATTR_VRC_CTA_INIT_COUNT
	.align		4
.L_29:
        /*00bc*/ 	.byte	0x02, 0x4a
	.zero		1
	.zero		1


	//----- nvinfo : EIATTR_EXIT_INSTR_OFFSETS
	.align		4
        /*00c0*/ 	.byte	0x04, 0x1c
        /*00c2*/ 	.short	(.L_31 - .L_30)


	//   ....[0]....
.L_30:
        /*00c4*/ 	.word	0x00000720


	//   ....[1]....
        /*00c8*/ 	.word	0x00001230


	//----- nvinfo : EIATTR_CRS_STACK_SIZE
	.align		4
.L_31:
        /*00cc*/ 	.byte	0x04, 0x1e
        /*00ce*/ 	.short	(.L_33 - .L_32)
.L_32:
        /*00d0*/ 	.word	0x00000000


	//----- nvinfo : EIATTR_CBANK_PARAM_SIZE
	.align		4
.L_33:
        /*00d4*/ 	.byte	0x03, 0x19
        /*00d6*/ 	.short	0x0028


	//----- nvinfo : EIATTR_PARAM_CBANK
	.align		4
        /*00d8*/ 	.byte	0x04, 0x0a
        /*00da*/ 	.short	(.L_35 - .L_34)
	.align		4
.L_34:
        /*00dc*/ 	.word	index@(.nv.constant0._Z24cooperative_cycle_detectPKiS0_iPiS1_)
        /*00e0*/ 	.short	0x0380
        /*00e2*/ 	.short	0x0028


	//----- nvinfo : EIATTR_SW_WAR
	.align		4
.L_35:
        /*00e4*/ 	.byte	0x04, 0x36
        /*00e6*/ 	.short	(.L_37 - .L_36)
.L_36:
        /*00e8*/ 	.word	0x00000008
.L_37:


//--------------------- .nv.info._Z20process_cycle_serialPfS_PiPKiS2_iS0_S0_ --------------------------
	.section	.nv.info._Z20process_cycle_serialPfS_PiPKiS2_iS0_S0_,"",@"SHT_CUDA_INFO"
	.sectionflags	@""
	.align	4


	//----- nvinfo : EIATTR_CUDA_API_VERSION
	.align		4
        /*0000*/ 	.byte	0x04, 0x37
        /*0002*/ 	.short	(.L_39 - .L_38)
.L_38:
        /*0004*/ 	.word	0x00000082


	//----- nvinfo : EIATTR_KPARAM_INFO
	.align		4
.L_39:
        /*0008*/ 	.byte	0x04, 0x17
        /*000a*/ 	.short	(.L_41 - .L_40)
.L_40:
        /*000c*/ 	.word	0x00000000
        /*0010*/ 	.short	0x0007
        /*0012*/ 	.short	0x0038
        /*0014*/ 	.byte	0x00, 0xf5, 0x21, 0x00


	//----- nvinfo : EIATTR_KPARAM_INFO
	.align		4
.L_41:
        /*0018*/ 	.byte	0x04, 0x17
        /*001a*/ 	.short	(.L_43 - .L_42)
.L_42:
        /*001c*/ 	.word	0x00000000
        /*0020*/ 	.short	0x0006
        /*0022*/ 	.short	0x0030
        /*0024*/ 	.byte	0x00, 0xf5, 0x21, 0x00


	//----- nvinfo : EIATTR_KPARAM_INFO
	.align		4
.L_43:
        /*0028*/ 	.byte	0x04, 0x17
        /*002a*/ 	.short	(.L_45 - .L_44)
.L_44:
        /*002c*/ 	.word	0x00000000
        /*0030*/ 	.short	0x0005
        /*0032*/ 	.short	0x0028
        /*0034*/ 	.byte	0x00, 0xf0, 0x11, 0x00


	//----- nvinfo : EIATTR_KPARAM_INFO
	.align		4
.L_45:
        /*0038*/ 	.byte	0x04, 0x17
        /*003a*/ 	.short	(.L_47 - .L_46)
.L_46:
        /*003c*/ 	.word	0x00000000
        /*0040*/ 	.short	0x0004
        /*0042*/ 	.short	0x0020
        /*0044*/ 	.byte	0x00, 0xf5, 0x21, 0x00


	//----- nvinfo : EIATTR_KPARAM_INFO
	.align		4
.L_47:
        /*0048*/ 	.byte	0x04, 0x17
        /*004a*/ 	.short	(.L_49 - .L_48)
.L_48:
        /*004c*/ 	.word	0x00000000
        /*0050*/ 	.short	0x0003
        /*0052*/ 	.short	0x0018
        /*0054*/ 	.byte	0x00, 0xf5, 0x21, 0x00


	//----- nvinfo : EIATTR_KPARAM_INFO
	.align		4
.L_49:
        /*0058*/ 	.byte	0x04, 0x17
        /*005a*/ 	.short	(.L_51 - .L_50)
.L_50:
        /*005c*/ 	.word	0x00000000
        /*0060*/ 	.short	0x0002
        /*0062*/ 	.short	0x0010
        /*0064*/ 	.byte	0x00, 0xf5, 0x21, 0x00


	//----- nvinfo : EIATTR_KPARAM_INFO
	.align		4
.L_51:
        /*0068*/ 	.byte	0x04, 0x17
        /*006a*/ 	.short	(.L_53 - .L_52)
.L_52:
        /*006c*/ 	.word	0x00000000
        /*0070*/ 	.short	0x0001
        /*0072*/ 	.short	0x0008
        /*0074*/ 	.byte	0x00, 0xf5, 0x21, 0x00


	//----- nvinfo : EIATTR_KPARAM_INFO
	.align		4
.L_53:
        /*0078*/ 	.byte	0x04, 0x17
        /*007a*/ 	.short	(.L_55 - .L_54)
.L_54:
        /*007c*/ 	.word	0x00000000
        /*0080*/ 	.short	0x0000
        /*0082*/ 	.short	0x0000
        /*0084*/ 	.byte	0x00, 0xf5, 0x21, 0x00


	//----- nvinfo : EIATTR_SPARSE_MMA_MASK
	.align		4
.L_55:
        /*0088*/ 	.byte	0x03, 0x50
        /*008a*/ 	.short	0x0000


	//----- nvinfo : EIATTR_MAXREG_COUNT
	.align		4
        /*008c*/ 	.byte	0x03, 0x1b
        /*008e*/ 	.short	0x00ff


	//----- nvinfo : EIATTR_MERCURY_ISA_VERSION
	.align		4
        /*0090*/ 	.byte	0x03, 0x5f
        /*0092*/ 	.short	0x0101


	//----- nvinfo : EIATTR_VRC_CTA_INIT_COUNT
	.align		4
        /*0094*/ 	.byte	0x02, 0x4a
	.zero		1
	.zero		1


	//----- nvinfo : EIATTR_EXIT_INSTR_OFFSETS
	.align		4
        /*0098*/ 	.byte	0x04, 0x1c
        /*009a*/ 	.short	(.L_57 - .L_56)


	//   ....[0]....
.L_56:
        /*009c*/ 	.word	0x00000250


	//----- nvinfo : EIATTR_CBANK_PARAM_SIZE
	.align		4
.L_57:
        /*00a0*/ 	.byte	0x03, 0x19
        /*00a2*/ 	.short	0x0040


	//----- nvinfo : EIATTR_PARAM_CBANK
	.align		4
        /*00a4*/ 	.byte	0x04, 0x0a
        /*00a6*/ 	.short	(.L_59 - .L_58)
	.align		4
.L_58:
        /*00a8*/ 	.word	index@(.nv.constant0._Z20process_cycle_serialPfS_PiPKiS2_iS0_S0_)
        /*00ac*/ 	.short	0x0380
        /*00ae*/ 	.short	0x0040


	//----- nvinfo : EIATTR_SW_WAR
	.align		4
.L_59:
        /*00b0*/ 	.byte	0x04, 0x36
        /*00b2*/ 	.short	(.L_61 - .L_60)
.L_60:
        /*00b4*/ 	.word	0x00000008
.L_61:


//--------------------- .nv.callgraph             --------------------------
	.section	.nv.callgraph,"",@"SHT_CUDA_CALLGRAPH"
	.align	4
	.sectionentsize	8
	.align		4
        /*0000*/ 	.word	0x00000000
	.align		4
        /*0004*/ 	.word	0xffffffff
	.align		4
        /*0008*/ 	.word	0x00000000
	.align		4
        /*000c*/ 	.word	0xfffffffe
	.align		4
        /*0010*/ 	.word	0x00000000
	.align		4
        /*0014*/ 	.word	0xfffffffd
	.align		4
        /*0018*/ 	.word	0x00000000
	.align		4
        /*001c*/ 	.word	0xfffffffc


//--------------------- .text._Z24cooperative_cycle_detectPKiS0_iPiS1_ --------------------------
	.section	.text._Z24cooperative_cycle_detectPKiS0_iPiS1_,"ax",@progbits
	.align	128
        .global         _Z24cooperative_cycle_detectPKiS0_iPiS1_
        .type           _Z24cooperative_cycle_detectPKiS0_iPiS1_,@function
        .size           _Z24cooperative_cycle_detectPKiS0_iPiS1_,(.L_x_35 - _Z24cooperative_cycle_detectPKiS0_iPiS1_)
        .other          _Z24cooperative_cycle_detectPKiS0_iPiS1_,@"STO_CUDA_ENTRY STV_DEFAULT"
_Z24cooperative_cycle_detectPKiS0_iPiS1_:
.text._Z24cooperative_cycle_detectPKiS0_iPiS1_:
[----:B------:R-:W-:Y:S01]  /*0000*/  LDC R1, c[0x0][0x37c] ;  /* 0x0000df00ff017b82 */ /* 0x000fe20000000800 */
[----:B------:R-:W0:Y:S07]  /*0010*/  S2R R2, SR_TID.X ;  /* 0x0000000000027919 */ /* 0x000e2e0000002100 */
[----:B------:R-:W0:Y:S01]  /*0020*/  S2UR UR13, SR_CTAID.X ;  /* 0x00000000000d79c3 */ /* 0x000e220000002500 */
[----:B------:R-:W1:Y:S01]  /*0030*/  LDCU UR4, c[0x0][0x390] ;  /* 0x00007200ff0477ac */ /* 0x000e620008000800 */
[----:B------:R-:W-:Y:S01]  /*0040*/  BSSY.RECONVERGENT B0, `(.L_x_0) ;  /* 0x000002f000007945 */ /* 0x000fe20003800200 */
[----:B------:R-:W-:-:S05]  /*0050*/  CS2R.32 R13, SR_CgaSize ;  /* 0x00000000000d7805 */ /* 0x000fca0000008a00 */
[----:B------:R-:W-:-:S05]  /*0060*/  IMAD R13, R13, -0xa0, RZ ;  /* 0xffffff600d0d7824 */ /* 0x000fca00078e02ff */
[----:B------:R-:W-:-:S14]  /*0070*/  R2UR UR9, R13 ;  /* 0x000000000d0972ca */ /* 0x000fdc00000e0000 */
[----:B------:R-:W2:Y:S01]  /*0080*/  LDCU UR9, c[0x0][UR9+0x258] ;  /* 0x00004b00090977ac */ /* 0x000ea20008000800 */
[----:B------:R-:W0:Y:S01]  /*0090*/  LDC R3, c[0x0][0x360] ;  /* 0x0000d800ff037b82 */ /* 0x000e220000000800 */
[----:B------:R-:W3:Y:S01]  /*00a0*/  LDCU UR14, c[0x0][0x370] ;  /* 0x00006e00ff0e77ac */ /* 0x000ee20008000800 */
[----:B------:R-:W-:-:S05]  /*00b0*/  CS2R.32 R13, SR_CgaSize ;  /* 0x00000000000d7805 */ /* 0x000fca0000008a00 */
[----:B------:R-:W-:-:S05]  /*00c0*/  IMAD R13, R13, -0xa0, RZ ;  /* 0xffffff600d0d7824 */ /* 0x000fca00078e02ff */
[----:B------:R-:W-:-:S14]  /*00d0*/  R2UR UR12, R13 ;  /* 0x000000000d0c72ca */ /* 0x000fdc00000e0000 */
[----:B------:R-:W4:Y:S01]  /*00e0*/  LDCU UR12, c[0x0][UR12+0x254] ;  /* 0x00004a800c0c77ac */ /* 0x000f220008000800 */
[----:B------:R-:W0:Y:S01]  /*00f0*/  LDCU.64 UR10, c[0x0][0x358] ;  /* 0x00006b00ff0a77ac */ /* 0x000e220008000a00 */
[----:B-1----:R-:W-:Y:S01]  /*0100*/  MOV R13, UR4 ;  /* 0x00000004000d7c02 */ /* 0x002fe20008000f00 */
[----:B------:R-:W1:Y:S01]  /*0110*/  LDCU UR4, c[0x0][0x390] ;  /* 0x00007200ff0477ac */ /* 0x000e620008000800 */
[C---:B0-----:R-:W-:Y:S02]  /*0120*/  IMAD R0, R3.reuse, UR13, R2 ;  /* 0x0000000d03007c24 */ /* 0x041fe4000f8e0202 */
[----:B---3--:R-:W-:-:S03]  /*0130*/  IMAD R3, R3, UR14, RZ ;  /* 0x0000000e03037c24 */ /* 0x008fc6000f8e02ff */
[----:B------:R-:W-:-:S13]  /*0140*/  ISETP.GE.AND P0, PT, R0, R13, PT ;  /* 0x0000000d0000720c */ /* 0x000fda0003f06270 */
[----:B-12-4-:R-:W-:Y:S05]  /*0150*/  @P0 BRA `(.L_x_1) ;  /* 0x0000000000740947 */ /* 0x016fea0003800000 */
[----:B------:R-:W0:Y:S01]  /*0160*/  LDC.64 R4, c[0x0][0x398] ;  /* 0x0000e600ff047b82 */ /* 0x000e220000000a00 */
[----:B------:R-:W-:-:S07]  /*0170*/  IMAD.MOV.U32 R15, RZ, RZ, R0 ;  /* 0x000000ffff0f7224 */ /* 0x000fce00078e0000 */
[----:B------:R-:W1:Y:S08]  /*0180*/  LDC.64 R6, c[0x0][0x3a0] ;  /* 0x0000e800ff067b82 */ /* 0x000e700000000a00 */
[----:B------:R-:W2:Y:S08]  /*0190*/  LDC.64 R8, c[0x0][0x380] ;  /* 0x0000e000ff087b82 */ /* 0x000eb00000000a00 */
[----:B------:R-:W3:Y:S02]  /*01a0*/  LDC.64 R10, c[0x0][0x388] ;  /* 0x0000e200ff0a7b82 */ /* 0x000ee40000000a00 */
.L_x_2:
[----:B--2---:R-:W-:-:S06]  /*01b0*/  IMAD.WIDE R16, R15, 0x4, R8 ;  /* 0x000000040f107825 */ /* 0x004fcc00078e0208 */
[----:B------:R-:W2:Y:S01]  /*01c0*/  LDG.E R16, desc[UR10][R16.64] ;  /* 0x0000000a10107981 */ /* 0x000ea2000c1e1900 */
[----:B------:R-:W-:-:S04]  /*01d0*/  MOV R13, UR4 ;  /* 0x00000004000d7c02 */ /* 0x000fc80008000f00 */
[----:B--2---:R-:W-:-:S13]  /*01e0*/  ISETP.GE.AND P0, PT, R16, R13, PT ;  /* 0x0000000d1000720c */ /* 0x004fda0003f06270 */
[----:B---3--:R-:W-:-:S06]  /*01f0*/  @!P0 IMAD.WIDE R18, R16, 0x4, R10 ;  /* 0x0000000410128825 */ /* 0x008fcc00078e020a */
[----:B------:R-:W2:Y:S01]  /*0200*/  @!P0 LDG.E R18, desc[UR10][R18.64] ;  /* 0x0000000a12128981 */ /* 0x000ea2000c1e1900 */
[----:B------:R-:W-:Y:S02]  /*0210*/  IMAD.MOV.U32 R25, RZ, RZ, R15 ;  /* 0x000000ffff197224 */ /* 0x000fe400078e000f */
[----:B0-----:R-:W-:-:S04]  /*0220*/  IMAD.WIDE R20, R15, 0x4, R4 ;  /* 0x000000040f147825 */ /* 0x001fc800078e0204 */
[----:B------:R-:W-:Y:S01]  /*0230*/  IMAD.WIDE R22, R15, 0x4, R10 ;  /* 0x000000040f167825 */ /* 0x000fe200078e020a */
[----:B--2---:R-:W-:-:S04]  /*0240*/  @!P0 ISETP.GE.AND P1, PT, R18, R13, PT ;  /* 0x0000000d1200820c */ /* 0x004fc80003f26270 */
[----:B------:R-:W-:-:S05]  /*0250*/  @!P0 SEL R25, R18, R15, !P1 ;  /* 0x0000000f12198207 */ /* 0x000fca0004800000 */
[----:B------:R4:W-:Y:S04]  /*0260*/  STG.E desc[UR10][R20.64], R25 ;  /* 0x0000001914007986 */ /* 0x0009e8000c10190a */
[----:B------:R-:W2:Y:S02]  /*0270*/  LDG.E R22, desc[UR10][R22.64] ;  /* 0x0000000a16167981 */ /* 0x000ea4000c1e1900 */
[----:B--2---:R-:W-:-:S13]  /*0280*/  ISETP.GE.AND P0, PT, R22, R13, PT ;  /* 0x0000000d1600720c */ /* 0x004fda0003f06270 */
[----:B------:R-:W-:-:S06]  /*0290*/  @!P0 IMAD.WIDE R16, R22, 0x4, R8 ;  /* 0x0000000416108825 */ /* 0x000fcc00078e0208 */
[----:B------:R-:W2:Y:S01]  /*02a0*/  @!P0 LDG.E R16, desc[UR10][R16.64] ;  /* 0x0000000a10108981 */ /* 0x000ea2000c1e1900 */
[----:B------:R-:W-:Y:S01]  /*02b0*/  MOV R27, R15 ;  /* 0x0000000f001b7202 */ /* 0x000fe20000000f00 */
[----:B-1----:R-:W-:Y:S01]  /*02c0*/  IMAD.WIDE R18, R15, 0x4, R6 ;  /* 0x000000040f127825 */ /* 0x002fe200078e0206 */
[----:B--2---:R-:W-:-:S04]  /*02d0*/  @!P0 ISETP.GE.AND P1, PT, R16, R13, PT ;  /* 0x0000000d1000820c */ /* 0x004fc80003f26270 */
[----:B------:R-:W-:Y:S01]  /*02e0*/  @!P0 SEL R27, R16, R15, !P1 ;  /* 0x0000000f101b8207 */ /* 0x000fe20004800000 */
[----:B------:R-:W-:-:S04]  /*02f0*/  IMAD.IADD R15, R3, 0x1, R15 ;  /* 0x00000001030f7824 */ /* 0x000fc800078e020f */
[----:B------:R4:W-:Y:S01]  /*0300*/  STG.E desc[UR10][R18.64], R27 ;  /* 0x0000001b12007986 */ /* 0x0009e2000c10190a */
[----:B------:R-:W-:-:S13]  /*0310*/  ISETP.GE.AND P0, PT, R15, R13, PT ;  /* 0x0000000d0f00720c */ /* 0x000fda0003f06270 */
[----:B----4-:R-:W-:Y:S05]  /*0320*/  @!P0 BRA `(.L_x_2) ;  /* 0xfffffffc00a08947 */ /* 0x010fea000383ffff */
.L_x_1:
[----:B------:R-:W-:Y:S05]  /*0330*/  BSYNC.RECONVERGENT B0 ;  /* 0x0000000000007941 */ /* 0x000fea0003800200 */
.L_x_0:
[----:B------:R-:W-:Y:S02]  /*0340*/  UISETP.NE.U32.AND UP0, UPT, UR9, URZ, UPT ;  /* 0x000000ff0900728c */ /* 0x000fe4000bf05070 */
[----:B------:R-:W-:Y:S01]  /*0350*/  MOV R6, UR9 ;  /* 0x0000000900067c02 */ /* 0x000fe20008000f00 */
[----:B------:R-:W-:Y:S01]  /*0360*/  IMAD.U32 R7, RZ, RZ, UR12 ;  /* 0x0000000cff077e24 */ /* 0x000fe2000f8e00ff */
[----:B------:R-:W-:-:S09]  /*0370*/  UISETP.NE.AND.EX UP0, UPT, UR12, URZ, UPT, UP0 ;  /* 0x000000ff0c00728c */ /* 0x000fd2000bf05300 */
[----:B------:R-:W-:Y:S05]  /*0380*/  BRA.U UP0, `(.L_x_3) ;  /* 0x0000000100047547 */ /* 0x000fea000b800000 */
[----:B------:R-:W-:Y:S05]  /*0390*/  BPT.TRAP 0x1 ;  /* 0x000000040000795c */ /* 0x000fea0000300000 */
.L_x_3:
[----:B------:R-:W0:Y:S01]  /*03a0*/  S2R R5, SR_TID.Y ;  /* 0x0000000000057919 */ /* 0x000e220000002200 */
[----:B------:R-:W-:Y:S01]  /*03b0*/  BSSY B0, `(.L_x_4) ;  /* 0x0000026000007945 */ /* 0x000fe20003800000 */
[----:B------:R-:W1:Y:S01]  /*03c0*/  S2R R4, SR_TID.Z ;  /* 0x0000000000047919 */ /* 0x000e620000002300 */
[----:B------:R-:W-:Y:S01]  /*03d0*/  BAR.SYNC.DEFER_BLOCKING 0x0 ;  /* 0x0000000000007b1d */ /* 0x000fe20000010000 */
[----:B0-----:R-:W-:-:S04]  /*03e0*/  IADD3 R5, PT, PT, R2, R5, RZ ;  /* 0x0000000502057210 */ /* 0x001fc80007ffe0ff */
[----:B-1----:R-:W-:-:S13]  /*03f0*/  LOP3.LUT P0, R5, R5, RZ, R4, 0xfa, !PT ;  /* 0x000000ff05057212 */ /* 0x002fda000780fa04 */
[----:B------:R-:W-:Y:S05]  /*0400*/  @P0 BRA `(.L_x_5) ;  /* 0x0000000000800947 */ /* 0x000fea0003800000 */
[----:B------:R-:W0:Y:S01]  /*0410*/  S2UR UR4, SR_CTAID.Y ;  /* 0x00000000000479c3 */ /* 0x000e220000002600 */
[----:B------:R-:W1:Y:S01]  /*0420*/  S2R R9, SR_LANEID ;  /* 0x0000000000097919 */ /* 0x000e620000000000 */
[----:B------:R-:W2:Y:S01]  /*0430*/  LDCU UR5, c[0x0][0x374] ;  /* 0x00006e80ff0577ac */ /* 0x000ea20008000800 */
[----:B------:R-:W3:Y:S05]  /*0440*/  LDCU UR6, c[0x0][0x378] ;  /* 0x00006f00ff0677ac */ /* 0x000eea0008000800 */
[----:B------:R-:W4:Y:S01]  /*0450*/  S2UR UR7, SR_CTAID.Z ;  /* 0x00000000000779c3 */ /* 0x000f220000002700 */
[----:B------:R-:W-:Y:S01]  /*0460*/  VOTEU.ANY UR15, UPT, PT ;  /* 0x00000000000f7886 */ /* 0x000fe200038e0100 */
[----:B------:R-:W-:Y:S01]  /*0470*/  UIADD3 UR8, UPT, UPT, URZ, -UR14, URZ ;  /* 0x8000000eff087290 */ /* 0x000fe2000fffe0ff */
[----:B------:R-:W1:Y:S08]  /*0480*/  FLO.U32 R4, UR15 ;  /* 0x0000000f00047d00 */ /* 0x000e7000080e0000 */
[----:B------:R-:W5:Y:S01]  /*0490*/  POPC R2, UR15 ;  /* 0x0000000f00027d09 */ /* 0x000f620008000000 */
[----:B--2---:R-:W-:-:S02]  /*04a0*/  UIMAD UR5, UR8, UR5, URZ ;  /* 0x00000005080572a4 */ /* 0x004fc4000f8e02ff */
[----:B0-----:R-:W-:Y:S02]  /*04b0*/  UIADD3 UR4, UPT, UPT, UR13, UR4, URZ ;  /* 0x000000040d047290 */ /* 0x001fe4000fffe0ff */
[----:B----4-:R-:W-:Y:S01]  /*04c0*/  UIADD3 UR7, UPT, UPT, -UR7, URZ, URZ ;  /* 0x000000ff07077290 */ /* 0x010fe2000fffe1ff */
[----:B-1----:R-:W-:-:S03]  /*04d0*/  ISETP.EQ.U32.AND P0, PT, R4, R9, PT ;  /* 0x000000090400720c */ /* 0x002fc60003f02070 */
[----:B------:R-:W-:Y:S02]  /*04e0*/  UISETP.NE.AND UP0, UPT, UR4, UR7, UPT ;  /* 0x000000070400728c */ /* 0x000fe4000bf05270 */
[----:B---3--:R-:W-:-:S04]  /*04f0*/  UIMAD UR4, UR6, UR5, -0x7fffffff ;  /* 0x80000001060474a4 */ /* 0x008fc8000f8e0205 */
[----:B------:R-:W-:-:S06]  /*0500*/  USEL UR4, UR4, 0x1, !UP0 ;  /* 0x0000000104047887 */ /* 0x000fcc000c000000 */
[----:B-----5:R-:W-:Y:S01]  /*0510*/  IMAD R9, R2, UR4, RZ ;  /* 0x0000000402097c24 */ /* 0x020fe2000f8e02ff */
[----:B------:R-:W-:Y:S06]  /*0520*/  @P0 MEMBAR.ALL.GPU ;  /* 0x0000000000000992 */ /* 0x000fec000000a000 */
[----:B------:R-:W-:-:S00]  /*0530*/  @P0 ERRBAR ;  /* 0x00000000000009ab */ /* 0x000fc00000000000 */
[----:B------:R-:W-:Y:S06]  /*0540*/  @P0 CGAERRBAR ;  /* 0x00000000000005ab */ /* 0x000fec0000000000 */
[----:B------:R-:W2:Y:S01]  /*0550*/  @P0 ATOM.E.ADD.STRONG.GPU PT, R9, desc[UR10][R6.64+0x4], R9 ;  /* 0x800004090609098a */ /* 0x000ea200081ef10a */
[----:B------:R-:W0:Y:S02]  /*0560*/  S2R R8, SR_LTMASK ;  /* 0x0000000000087919 */ /* 0x000e240000003900 */
[----:B0-----:R-:W-:-:S04]  /*0570*/  LOP3.LUT R8, R8, UR15, RZ, 0xc0, !PT ;  /* 0x0000000f08087c12 */ /* 0x001fc8000f8ec0ff */
[----:B------:R-:W0:Y:S01]  /*0580*/  POPC R11, R8 ;  /* 0x00000008000b7309 */ /* 0x000e220000000000 */
[----:B--2---:R-:W0:Y:S02]  /*0590*/  SHFL.IDX PT, R2, R9, R4, 0x1f ;  /* 0x00001f0409027589 */ /* 0x004e2400000e0000 */
[----:B0-----:R-:W-:-:S07]  /*05a0*/  IMAD R2, R11, UR4, R2 ;  /* 0x000000040b027c24 */ /* 0x001fce000f8e0202 */
.L_x_6:
[----:B------:R-:W2:Y:S04]  /*05b0*/  LD.E.STRONG.GPU R9, desc[UR10][R6.64+0x4] ;  /* 0x0000040a06097980 */ /* 0x000ea8000c10f900 */
[----:B--2---:R-:W-:Y:S01]  /*05c0*/  CCTL.IVALL ;  /* 0x00000000ff00798f */ /* 0x004fe20002000000 */
[----:B------:R-:W-:Y:S05]  /*05d0*/  YIELD ;  /* 0x0000000000007946 */ /* 0x000fea0003800000 */
[----:B------:R-:W-:-:S04]  /*05e0*/  LOP3.LUT R9, R9, R2, RZ, 0x3c, !PT ;  /* 0x0000000209097212 */ /* 0x000fc800078e3cff */
[----:B------:R-:W-:-:S13]  /*05f0*/  ISETP.GT.AND P0, PT, R9, -0x1, PT ;  /* 0xffffffff0900780c */ /* 0x000fda0003f04270 */
[----:B------:R-:W-:Y:S05]  /*0600*/  @P0 BRA `(.L_x_6) ;  /* 0xfffffffc00e80947 */ /* 0x000fea000383ffff */
.L_x_5:
[----:B------:R-:W-:Y:S05]  /*0610*/  BSYNC B0 ;  /* 0x0000000000007941 */ /* 0x000fea0003800000 */
.L_x_4:
[----:B------:R-:W-:-:S03]  /*0620*/  UMOV UR4, 0xffffffff ;  /* 0xffffffff00047882 */ /* 0x000fc60000000000 */
[----:B------:R-:W-:Y:S05]  /*0630*/  BRA.DIV UR4, `(.L_x_7) ;  /* 0x0000000e04047947 */ /* 0x000fea000b800000 */
[----:B------:R-:W-:Y:S06]  /*0640*/  BAR.SYNC.DEFER_BLOCKING 0x0 ;  /* 0x0000000000007b1d */ /* 0x000fec0000010000 */
.L_x_25:
[----:B------:R-:W-:Y:S01]  /*0650*/  ISETP.GE.AND P0, PT, R13, 0x2, PT ;  /* 0x000000020d00780c */ /* 0x000fe20003f06270 */
[----:B------:R-:W-:Y:S01]  /*0660*/  BSSY.RECONVERGENT B0, `(.L_x_8) ;  /* 0x000000a000007945 */ /* 0x000fe20003800200 */
[----:B------:R-:W-:-:S11]  /*0670*/  IMAD.MOV.U32 R2, RZ, RZ, RZ ;  /* 0x000000ffff027224 */ /* 0x000fd600078e00ff */
[----:B------:R-:W-:Y:S05]  /*0680*/  @!P0 BRA `(.L_x_9) ;  /* 0x00000000001c8947 */ /* 0x000fea0003800000 */
[----:B------:R-:W0:Y:S01]  /*0690*/  LDCU UR4, c[0x0][0x390] ;  /* 0x00007200ff0477ac */ /* 0x000e220008000800 */
[----:B------:R-:W-:Y:S02]  /*06a0*/  HFMA2 R2, -RZ, RZ, 0, 0 ;  /* 0x00000000ff027431 */ /* 0x000fe400000001ff */
[----:B0-----:R-:W-:-:S07]  /*06b0*/  IMAD.U32 R4, RZ, RZ, UR4 ;  /* 0x00000004ff047e24 */ /* 0x001fce000f8e00ff */
.L_x_10:
[----:B------:R-:W-:Y:S02]  /*06c0*/  ISETP.GT.U32.AND P0, PT, R4, 0x3, PT ;  /* 0x000000030400780c */ /* 0x000fe40003f04070 */
[----:B------:R-:W-:Y:S02]  /*06d0*/  SHF.R.U32.HI R4, RZ, 0x1, R4 ;  /* 0x00000001ff047819 */ /* 0x000fe40000011604 */
[----:B------:R-:W-:-:S09]  /*06e0*/  IADD3 R2, PT, PT, R2, 0x1, RZ ;  /* 0x0000000102027810 */ /* 0x000fd20007ffe0ff */
[----:B------:R-:W-:Y:S05]  /*06f0*/  @P0 BRA `(.L_x_10) ;  /* 0xfffffffc00f00947 */ /* 0x000fea000383ffff */
.L_x_9:
[----:B------:R-:W-:Y:S05]  /*0700*/  BSYNC.RECONVERGENT B0 ;  /* 0x0000000000007941 */ /* 0x000fea0003800200 */
.L_x_8:
[----:B------:R-:W-:-:S13]  /*0710*/  ISETP.NE.AND P0, PT, R2, RZ, PT ;  /* 0x000000ff0200720c */ /* 0x000fda0003f05270 */
[----:B------:R-:W-:Y:S05]  /*0720*/  @!P0 EXIT ;  /* 0x000000000000894d */ /* 0x000fea0003800000 */
[----:B------:R-:W0:Y:S01]  /*0730*/  I2F.U32.RP R8, R3 ;  /* 0x0000000300087306 */ /* 0x000e220000209000 */
[----:B------:R-:W-:Y:S01]  /*0740*/  IMAD.IADD R4, R0, 0x1, R3 ;  /* 0x0000000100047824 */ /* 0x000fe200078e0203 */
[----:B------:R-:W-:Y:S01]  /*0750*/  IADD3 R9, PT, PT, RZ, -R3, RZ ;  /* 0x80000003ff097210 */ /* 0x000fe20007ffe0ff */
[----:B------:R-:W1:Y:S01]  /*0760*/  S2UR UR6, SR_CTAID.Y ;  /* 0x00000000000679c3 */ /* 0x000e620000002600 */
[----:B------:R-:W-:Y:S01]  /*0770*/  MOV R6, RZ ;  /* 0x000000ff00067202 */ /* 0x000fe20000000f00 */
[----:B------:R-:W2:Y:S01]  /*0780*/  LDCU UR4, c[0x0][0x374] ;  /* 0x00006e80ff0477ac */ /* 0x000ea20008000800 */
[CC--:B------:R-:W-:Y:S01]  /*0790*/  ISETP.GE.AND P0, PT, R4.reuse, R13.reuse, PT ;  /* 0x0000000d0400720c */ /* 0x0c0fe20003f06270 */
[----:B------:R-:W-:Y:S01]  /*07a0*/  IMAD.MOV.U32 R25, RZ, RZ, RZ ;  /* 0x000000ffff197224 */ /* 0x000fe200078e00ff */
[----:B------:R-:W-:Y:S01]  /*07b0*/  VIMNMX R13, PT, PT, R4, R13, !PT ;  /* 0x0000000d040d7248 */ /* 0x000fe20007fe0100 */
[----:B------:R-:W3:Y:S01]  /*07c0*/  LDCU UR5, c[0x0][0x378] ;  /* 0x00006f00ff0577ac */ /* 0x000ee20008000800 */
[----:B------:R-:W-:Y:S01]  /*07d0*/  SEL R12, RZ, 0x1, P0 ;  /* 0x00000001ff0c7807 */ /* 0x000fe20000000000 */
[----:B------:R-:W4:Y:S01]  /*07e0*/  S2UR UR8, SR_CTAID.Z ;  /* 0x00000000000879c3 */ /* 0x000f220000002700 */
[C---:B------:R-:W-:Y:S01]  /*07f0*/  ISETP.NE.U32.AND P2, PT, R3.reuse, RZ, PT ;  /* 0x000000ff0300720c */ /* 0x040fe20003f45070 */
[----:B------:R-:W-:Y:S01]  /*0800*/  UIADD3 UR7, UPT, UPT, URZ, -UR14, URZ ;  /* 0x8000000eff077290 */ /* 0x000fe2000fffe0ff */
[----:B------:R-:W-:Y:S01]  /*0810*/  IMAD.IADD R24, R3, 0x1, R4 ;  /* 0x0000000103187824 */ /* 0x000fe200078e0204 */
[----:B0-----:R-:W0:Y:S04]  /*0820*/  MUFU.RCP R8, R8 ;  /* 0x0000000800087308 */ /* 0x001e280000001000 */
[----:B------:R-:W5:Y:S01]  /*0830*/  LDC.64 R10, c[0x0][0x3a0] ;  /* 0x0000e800ff0a7b82 */ /* 0x000f620000000a00 */
[----:B--2---:R-:W-:-:S02]  /*0840*/  UIMAD UR4, UR7, UR4, URZ ;  /* 0x00000004070472a4 */ /* 0x004fc4000f8e02ff */
[----:B-1----:R-:W-:Y:S02]  /*0850*/  UIADD3 UR6, UPT, UPT, UR13, UR6, URZ ;  /* 0x000000060d067290 */ /* 0x002fe4000fffe0ff */
[----:B---3--:R-:W-:Y:S01]  /*0860*/  UIMAD UR4, UR5, UR4, -0x7fffffff ;  /* 0x80000001050474a4 */ /* 0x008fe2000f8e0204 */
[----:B0-----:R-:W-:-:S05]  /*0870*/  VIADD R7, R8, 0xffffffe ;  /* 0x0ffffffe08077836 */ /* 0x001fca0000000000 */
[----:B------:R-:W-:Y:S01]  /*0880*/  MOV R26, UR4 ;  /* 0x00000004001a7c02 */ /* 0x000fe20008000f00 */
[----:B------:R-:W0:Y:S01]  /*0890*/  F2I.FTZ.U32.TRUNC.NTZ R7, R7 ;  /* 0x0000000700077305 */ /* 0x000e22000021f000 */
[----:B-----5:R-:W-:-:S04]  /*08a0*/  IMAD.WIDE R10, R0, 0x4, R10 ;  /* 0x00000004000a7825 */ /* 0x020fc800078e020a */
[----:B0-----:R-:W-:-:S04]  /*08b0*/  IMAD R9, R9, R7, RZ ;  /* 0x0000000709097224 */ /* 0x001fc800078e02ff */
[----:B------:R-:W-:Y:S01]  /*08c0*/  IMAD.HI.U32 R9, R7, R9, R6 ;  /* 0x0000000907097227 */ /* 0x000fe200078e0006 */
[----:B------:R-:W-:-:S05]  /*08d0*/  IADD3 R6, PT, PT, R13, -R4, -R12 ;  /* 0x800000040d067210 */ /* 0x000fca0007ffe80c */
[----:B------:R-:W-:Y:S02]  /*08e0*/  IMAD.HI.U32 R13, R9, R6, RZ ;  /* 0x00000006090d7227 */ /* 0x000fe400078e00ff */
[----:B------:R-:W0:Y:S02]  /*08f0*/  LDC.64 R8, c[0x0][0x398] ;  /* 0x0000e600ff087b82 */ /* 0x000e240000000a00 */
[----:B------:R-:W-:-:S04]  /*0900*/  IMAD.MOV R7, RZ, RZ, -R13 ;  /* 0x000000ffff077224 */ /* 0x000fc800078e0a0d */
[----:B------:R-:W-:-:S05]  /*0910*/  IMAD R6, R3, R7, R6 ;  /* 0x0000000703067224 */ /* 0x000fca00078e0206 */
[----:B------:R-:W-:-:S13]  /*0920*/  ISETP.GE.U32.AND P0, PT, R6, R3, PT ;  /* 0x000000030600720c */ /* 0x000fda0003f06070 */
[----:B------:R-:W-:Y:S01]  /*0930*/  @P0 IADD3 R6, PT, PT, -R3, R6, RZ ;  /* 0x0000000603060210 */ /* 0x000fe20007ffe1ff */
[----:B------:R-:W-:Y:S01]  /*0940*/  @P0 VIADD R13, R13, 0x1 ;  /* 0x000000010d0d0836 */ /* 0x000fe20000000000 */
[----:B------:R-:W-:Y:S01]  /*0950*/  ISETP.NE.AND P0, PT, R5, RZ, PT ;  /* 0x000000ff0500720c */ /* 0x000fe20003f05270 */
[----:B0-----:R-:W-:Y:S01]  /*0960*/  IMAD.WIDE R8, R0, 0x4, R8 ;  /* 0x0000000400087825 */ /* 0x001fe200078e0208 */
[----:B------:R-:W-:-:S03]  /*0970*/  ISETP.GE.U32.AND P1, PT, R6, R3, PT ;  /* 0x000000030600720c */ /* 0x000fc60003f26070 */
[----:B----4-:R-:W-:-:S10]  /*0980*/  IMAD R6, RZ, RZ, -UR8 ;  /* 0x80000008ff067e24 */ /* 0x010fd4000f8e02ff */
[----:B------:R-:W-:Y:S02]  /*0990*/  @P1 IADD3 R13, PT, PT, R13, 0x1, RZ ;  /* 0x000000010d0d1810 */ /* 0x000fe40007ffe0ff */
[----:B------:R-:W-:Y:S01]  /*09a0*/  ISETP.NE.AND P1, PT, R6, UR6, PT ;  /* 0x0000000606007c0c */ /* 0x000fe2000bf25270 */
[C---:B------:R-:W-:Y:S01]  /*09b0*/  IMAD.WIDE R6, R3.reuse, 0x4, R8 ;  /* 0x0000000403067825 */ /* 0x040fe200078e0208 */
[----:B------:R-:W-:Y:S02]  /*09c0*/  @!P2 LOP3.LUT R13, RZ, R3, RZ, 0x33, !PT ;  /* 0x00000003ff0da212 */ /* 0x000fe400078e33ff */
[----:B------:R-:W-:Y:S02]  /*09d0*/  SEL R26, R26, 0x1, !P1 ;  /* 0x000000011a1a7807 */ /* 0x000fe40004800000 */
[----:B------:R-:W-:Y:S01]  /*09e0*/  IADD3 R5, PT, PT, R12, R13, RZ ;  /* 0x0000000d0c057210 */ /* 0x000fe20007ffe0ff */
[----:B------:R-:W-:-:S07]  /*09f0*/  IMAD.WIDE R12, R3, 0x4, R6 ;  /* 0x00000004030c7825 */ /* 0x000fce00078e0206 */
.L_x_22:
[----:B0-----:R-:W0:Y:S01]  /*0a00*/  LDC R27, c[0x0][0x390] ;  /* 0x0000e400ff1b7b82 */ /* 0x001e220000000800 */
[----:B------:R-:W-:Y:S01]  /*0a10*/  BSSY.RECONVERGENT B0, `(.L_x_11) ;  /* 0x000005b000007945 */ /* 0x000fe20003800200 */
[----:B0-----:R-:W-:-:S13]  /*0a20*/  ISETP.GE.AND P1, PT, R0, R27, PT ;  /* 0x0000001b0000720c */ /* 0x001fda0003f26270 */
[----:B-123--:R-:W-:Y:S05]  /*0a30*/  @P1 BRA `(.L_x_12) ;  /* 0x0000000400601947 */ /* 0x00efea0003800000 */
[----:B------:R-:W-:Y:S01]  /*0a40*/  LOP3.LUT R29, R5, 0x3, RZ, 0xc0, !PT ;  /* 0x00000003051d7812 */ /* 0x000fe200078ec0ff */
[----:B------:R-:W-:Y:S01]  /*0a50*/  BSSY.RECONVERGENT B1, `(.L_x_13) ;  /* 0x0000027000017945 */ /* 0x000fe20003800200 */
[----:B------:R-:W-:Y:S02]  /*0a60*/  MOV R28, R0 ;  /* 0x00000000001c7202 */ /* 0x000fe40000000f00 */
[----:B------:R-:W-:-:S13]  /*0a70*/  ISETP.NE.AND P1, PT, R29, 0x3, PT ;  /* 0x000000031d00780c */ /* 0x000fda0003f25270 */
[----:B------:R-:W-:Y:S05]  /*0a80*/  @!P1 BRA `(.L_x_14) ;  /* 0x00000000008c9947 */ /* 0x000fea0003800000 */
[----:B------:R-:W2:Y:S01]  /*0a90*/  LDG.E R21, desc[UR10][R8.64] ;  /* 0x0000000a08157981 */ /* 0x000ea2000c1e1900 */
[----:B------:R-:W2:Y:S08]  /*0aa0*/  LDC.64 R18, c[0x0][0x398] ;  /* 0x0000e600ff127b82 */ /* 0x000eb00000000a00 */
[----:B------:R-:W0:Y:S01]  /*0ab0*/  LDC.64 R16, c[0x0][0x3a0] ;  /* 0x0000e800ff107b82 */ /* 0x000e220000000a00 */
[----:B--2---:R-:W-:-:S06]  /*0ac0*/  IMAD.WIDE R20, R21, 0x4, R18 ;  /* 0x0000000415147825 */ /* 0x004fcc00078e0212 */
[----:B------:R-:W2:Y:S04]  /*0ad0*/  LDG.E R21, desc[UR10][R20.64] ;  /* 0x0000000a14157981 */ /* 0x000ea8000c1e1900 */
[----:B--2---:R1:W-:Y:S04]  /*0ae0*/  STG.E desc[UR10][R8.64], R21 ;  /* 0x0000001508007986 */ /* 0x0043e8000c10190a */
[----:B------:R-:W0:Y:S02]  /*0af0*/  LDG.E R15, desc[UR10][R10.64] ;  /* 0x0000000a0a0f7981 */ /* 0x000e24000c1e1900 */
[----:B0-----:R-:W-:-:S06]  /*0b00*/  IMAD.WIDE R14, R15, 0x4, R16 ;  /* 0x000000040f0e7825 */ /* 0x001fcc00078e0210 */
[----:B------:R-:W2:Y:S01]  /*0b10*/  LDG.E R15, desc[UR10][R14.64] ;  /* 0x0000000a0e0f7981 */ /* 0x000ea2000c1e1900 */
[----:B------:R-:W-:Y:S01]  /*0b20*/  ISETP.NE.AND P1, PT, R29, RZ, PT ;  /* 0x000000ff1d00720c */ /* 0x000fe20003f25270 */
[----:B------:R-:W-:Y:S02]  /*0b30*/  IMAD.MOV.U32 R28, RZ, RZ, R4 ;  /* 0x000000ffff1c7224 */ /* 0x000fe400078e0004 */
[----:B--2---:R1:W-:Y:S10]  /*0b40*/  STG.E desc[UR10][R10.64], R15 ;  /* 0x0000000f0a007986 */ /* 0x0043f4000c10190a */
[----:B------:R-:W-:Y:S05]  /*0b50*/  @!P1 BRA `(.L_x_14) ;  /* 0x0000000000589947 */ /* 0x000fea0003800000 */
[----:B------:R-:W2:Y:S02]  /*0b60*/  LDG.E R23, desc[UR10][R6.64] ;  /* 0x0000000a06177981 */ /* 0x000ea4000c1e1900 */
[----:B--2---:R-:W-:-:S06]  /*0b70*/  IMAD.WIDE R22, R23, 0x4, R18 ;  /* 0x0000000417167825 */ /* 0x004fcc00078e0212 */
[----:B------:R-:W2:Y:S01]  /*0b80*/  LDG.E R23, desc[UR10][R22.64] ;  /* 0x0000000a16177981 */ /* 0x000ea2000c1e1900 */
[----:B-1----:R-:W-:-:S03]  /*0b90*/  IMAD.WIDE R14, R3, 0x4, R10 ;  /* 0x00000004030e7825 */ /* 0x002fc600078e020a */
[----:B--2---:R0:W-:Y:S04]  /*0ba0*/  STG.E desc[UR10][R6.64], R23 ;  /* 0x0000001706007986 */ /* 0x0041e8000c10190a */
[----:B------:R-:W2:Y:S02]  /*0bb0*/  LDG.E R21, desc[UR10][R14.64] ;  /* 0x0000000a0e157981 */ /* 0x000ea4000c1e1900 */
[----:B--2---:R-:W-:-:S06]  /*0bc0*/  IMAD.WIDE R20, R21, 0x4, R16 ;  /* 0x0000000415147825 */ /* 0x004fcc00078e0210 */
[----:B------:R-:W2:Y:S01]  /*0bd0*/  LDG.E R21, desc[UR10][R20.64] ;  /* 0x0000000a14157981 */ /* 0x000ea2000c1e1900 */
[----:B------:R-:W-:Y:S02]  /*0be0*/  ISETP.NE.AND P1, PT, R29, 0x1, PT ;  /* 0x000000011d00780c */ /* 0x000fe40003f25270 */
[----:B------:R-:W-:Y:S01]  /*0bf0*/  MOV R28, R24 ;  /* 0x00000018001c7202 */ /* 0x000fe20000000f00 */
[----:B--2---:R0:W-:Y:S10]  /*0c00*/  STG.E desc[UR10][R14.64], R21 ;  /* 0x000000150e007986 */ /* 0x0041f4000c10190a */
[----:B------:R-:W-:Y:S05]  /*0c10*/  @!P1 BRA `(.L_x_14) ;  /* 0x0000000000289947 */ /* 0x000fea0003800000 */
[----:B0-----:R-:W2:Y:S02]  /*0c20*/  LDG.E R21, desc[UR10][R12.64] ;  /* 0x0000000a0c157981 */ /* 0x001ea4000c1e1900 */
[----:B--2---:R-:W-:-:S06]  /*0c30*/  IMAD.WIDE R18, R21, 0x4, R18 ;  /* 0x0000000415127825 */ /* 0x004fcc00078e0212 */
[----:B------:R-:W2:Y:S01]  /*0c40*/  LDG.E R19, desc[UR10][R18.64] ;  /* 0x0000000a12137981 */ /* 0x000ea2000c1e1900 */
[----:B------:R-:W-:-:S03]  /*0c50*/  IMAD.WIDE R14, R3, 0x4, R14 ;  /* 0x00000004030e7825 */ /* 0x000fc600078e020e */
[----:B--2---:R2:W-:Y:S04]  /*0c60*/  STG.E desc[UR10][R12.64], R19 ;  /* 0x000000130c007986 */ /* 0x0045e8000c10190a */
[----:B------:R-:W3:Y:S02]  /*0c70*/  LDG.E R21, desc[UR10][R14.64] ;  /* 0x0000000a0e157981 */ /* 0x000ee4000c1e1900 */
[----:B---3--:R-:W-:-:S06]  /*0c80*/  IMAD.WIDE R16, R21, 0x4, R16 ;  /* 0x0000000415107825 */ /* 0x008fcc00078e0210 */
[----:B------:R-:W3:Y:S01]  /*0c90*/  LDG.E R17, desc[UR10][R16.64] ;  /* 0x0000000a10117981 */ /* 0x000ee2000c1e1900 */
[----:B------:R-:W-:-:S03]  /*0ca0*/  IMAD.IADD R28, R3, 0x1, R24 ;  /* 0x00000001031c7824 */ /* 0x000fc600078e0218 */
[----:B---3--:R2:W-:Y:S04]  /*0cb0*/  STG.E desc[UR10][R14.64], R17 ;  /* 0x000000110e007986 */ /* 0x0085e8000c10190a */
.L_x_14:
[----:B------:R-:W-:Y:S05]  /*0cc0*/  BSYNC.RECONVERGENT B1 ;  /* 0x0000000000017941 */ /* 0x000fea0003800200 */
.L_x_13:
[----:B------:R-:W-:-:S13]  /*0cd0*/  ISETP.GE.U32.AND P1, PT, R5, 0x3, PT ;  /* 0x000000030500780c */ /* 0x000fda0003f26070 */
[----:B------:R-:W-:Y:S05]  /*0ce0*/  @!P1 BRA `(.L_x_12) ;  /* 0x0000000000b49947 */ /* 0x000fea0003800000 */
.L_x_15:
[----:B0123--:R-:W0:Y:S02]  /*0cf0*/  LDC.64 R14, c[0x0][0x398] ;  /* 0x0000e600ff0e7b82 */ /* 0x00fe240000000a00 */
[----:B0-----:R-:W-:-:S05]  /*0d00*/  IMAD.WIDE R22, R28, 0x4, R14 ;  /* 0x000000041c167825 */ /* 0x001fca00078e020e */
[----:B------:R-:W2:Y:S02]  /*0d10*/  LDG.E R17, desc[UR10][R22.64] ;  /* 0x0000000a16117981 */ /* 0x000ea4000c1e1900 */
[----:B--2---:R-:W-:-:S05]  /*0d20*/  IMAD.WIDE R16, R17, 0x4, R14 ;  /* 0x0000000411107825 */ /* 0x004fca00078e020e */
[----:B------:R0:W2:Y:S02]  /*0d30*/  LDG.E R29, desc[UR10][R16.64] ;  /* 0x0000000a101d7981 */ /* 0x0000a4000c1e1900 */
[----:B0-----:R-:W0:Y:S02]  /*0d40*/  LDC.64 R16, c[0x0][0x3a0] ;  /* 0x0000e800ff107b82 */ /* 0x001e240000000a00 */
[--C-:B0-----:R-:W-:Y:S01]  /*0d50*/  IMAD.WIDE R18, R28, 0x4, R16.reuse ;  /* 0x000000041c127825 */ /* 0x101fe200078e0210 */
[----:B--2---:R0:W-:Y:S04]  /*0d60*/  STG.E desc[UR10][R22.64], R29 ;  /* 0x0000001d16007986 */ /* 0x0041e8000c10190a */
[----:B------:R-:W2:Y:S02]  /*0d70*/  LDG.E R21, desc[UR10][R18.64] ;  /* 0x0000000a12157981 */ /* 0x000ea4000c1e1900 */
[----:B--2---:R-:W-:-:S05]  /*0d80*/  IMAD.WIDE R20, R21, 0x4, R16 ;  /* 0x0000000415147825 */ /* 0x004fca00078e0210 */
[----:B0-----:R0:W2:Y:S02]  /*0d90*/  LDG.E R29, desc[UR10][R20.64] ;  /* 0x0000000a141d7981 */ /* 0x0010a4000c1e1900 */
[----:B0-----:R-:W-:Y:S02]  /*0da0*/  IMAD.WIDE R20, R3, 0x4, R22 ;  /* 0x0000000403147825 */ /* 0x001fe400078e0216 */
        /* <DEDUP_REMOVED lines=17> */
[----:B--2---:R-:W-:-:S06]  /*0ec0*/  IMAD.WIDE R22, R23, 0x4, R16 ;  /* 0x0000000417167825 */ /* 0x004fcc00078e0210 */
[----:B------:R-:W2:Y:S01]  /*0ed0*/  LDG.E R23, desc[UR10][R22.64] ;  /* 0x0000000a16177981 */ /* 0x000ea2000c1e1900 */
[----:B0-----:R-:W-:-:S03]  /*0ee0*/  IMAD.WIDE R18, R3, 0x4, R18 ;  /* 0x0000000403127825 */ /* 0x001fc600078e0212 */
[----:B--2---:R3:W-:Y:S04]  /*0ef0*/  STG.E desc[UR10][R20.64], R23 ;  /* 0x0000001714007986 */ /* 0x0047e8000c10190a */
[----:B------:R-:W2:Y:S02]  /*0f00*/  LDG.E R22, desc[UR10][R18.64] ;  /* 0x0000000a12167981 */ /* 0x000ea4000c1e1900 */
[----:B--2---:R-:W-:-:S05]  /*0f10*/  IMAD.WIDE R14, R22, 0x4, R14 ;  /* 0x00000004160e7825 */ /* 0x004fca00078e020e */
[----:B------:R0:W2:Y:S02]  /*0f20*/  LDG.E R22, desc[UR10][R14.64] ;  /* 0x0000000a0e167981 */ /* 0x0000a4000c1e1900 */
[----:B0-----:R-:W-:Y:S02]  /*0f30*/  IMAD.WIDE R14, R3, 0x4, R20 ;  /* 0x00000004030e7825 */ /* 0x001fe400078e0214 */
[----:B--2---:R3:W-:Y:S04]  /*0f40*/  STG.E desc[UR10][R18.64], R22 ;  /* 0x0000001612007986 */ /* 0x0047e8000c10190a */
[----:B------:R-:W2:Y:S02]  /*0f50*/  LDG.E R29, desc[UR10][R14.64] ;  /* 0x0000000a0e1d7981 */ /* 0x000ea4000c1e1900 */
[----:B--2---:R-:W-:-:S06]  /*0f60*/  IMAD.WIDE R16, R29, 0x4, R16 ;  /* 0x000000041d107825 */ /* 0x004fcc00078e0210 */
[----:B------:R-:W2:Y:S01]  /*0f70*/  LDG.E R17, desc[UR10][R16.64] ;  /* 0x0000000a10117981 */ /* 0x000ea2000c1e1900 */
[----:B------:R-:W-:-:S04]  /*0f80*/  LEA R28, R3, R28, 0x2 ;  /* 0x0000001c031c7211 */ /* 0x000fc800078e10ff */
[----:B------:R-:W-:Y:S01]  /*0f90*/  ISETP.GE.AND P1, PT, R28, R27, PT ;  /* 0x0000001b1c00720c */ /* 0x000fe20003f26270 */
[----:B--2---:R3:W-:-:S12]  /*0fa0*/  STG.E desc[UR10][R14.64], R17 ;  /* 0x000000110e007986 */ /* 0x0047d8000c10190a */
[----:B------:R-:W-:Y:S05]  /*0fb0*/  @!P1 BRA `(.L_x_15) ;  /* 0xfffffffc004c9947 */ /* 0x000fea000383ffff */
.L_x_12:
[----:B------:R-:W-:Y:S05]  /*0fc0*/  BSYNC.RECONVERGENT B0 ;  /* 0x0000000000007941 */ /* 0x000fea0003800200 */
.L_x_11:
[----:B------:R-:W-:-:S04]  /*0fd0*/  UISETP.NE.U32.AND UP0, UPT, UR9, URZ, UPT ;  /* 0x000000ff0900728c */ /* 0x000fc8000bf05070 */
[----:B------:R-:W-:-:S09]  /*0fe0*/  UISETP.NE.AND.EX UP0, UPT, UR12, URZ, UPT, UP0 ;  /* 0x000000ff0c00728c */ /* 0x000fd2000bf05300 */
[----:B------:R-:W-:Y:S05]  /*0ff0*/  BRA.U !UP0, `(.L_x_16) ;  /* 0x0000000108907547 */ /* 0x000fea000b800000 */
[----:B------:R-:W-:-:S03]  /*1000*/  UMOV UR4, 0xffffffff ;  /* 0xffffffff00047882 */ /* 0x000fc60000000000 */
[----:B------:R-:W-:Y:S05]  /*1010*/  BRA.DIV UR4, `(.L_x_17) ;  /* 0x0000000204bc7947 */ /* 0x000fea000b800000 */
[----:B------:R-:W-:Y:S06]  /*1020*/  BAR.SYNC.DEFER_BLOCKING 0x0 ;  /* 0x0000000000007b1d */ /* 0x000fec0000010000 */
.L_x_28:
[----:B------:R-:W-:Y:S04]  /*1030*/  BSSY B0, `(.L_x_18) ;  /* 0x0000019000007945 */ /* 0x000fe80003800000 */
[----:B------:R-:W-:Y:S05]  /*1040*/  @P0 BRA `(.L_x_19) ;  /* 0x00000000005c0947 */ /* 0x000fea0003800000 */
[----:B0123--:R-:W0:Y:S01]  /*1050*/  S2R R15, SR_LANEID ;  /* 0x00000000000f7919 */ /* 0x00fe220000000000 */
[----:B------:R-:W-:Y:S01]  /*1060*/  VOTEU.ANY UR4, UPT, PT ;  /* 0x0000000000047886 */ /* 0x000fe200038e0100 */
[----:B------:R-:W-:Y:S01]  /*1070*/  IMAD.U32 R14, RZ, RZ, UR9 ;  /* 0x00000009ff0e7e24 */ /* 0x000fe2000f8e00ff */
[----:B------:R-:W0:Y:S01]  /*1080*/  FLO.U32 R18, UR4 ;  /* 0x0000000400127d00 */ /* 0x000e2200080e0000 */
[----:B------:R-:W-:-:S06]  /*1090*/  UPOPC UR5, UR4 ;  /* 0x00000004000572bf */ /* 0x000fcc0008000000 */
[----:B------:R-:W-:Y:S01]  /*10a0*/  IMAD R17, R26, UR5, RZ ;  /* 0x000000051a117c24 */ /* 0x000fe2000f8e02ff */
[----:B0-----:R-:W-:Y:S02]  /*10b0*/  ISETP.EQ.U32.AND P1, PT, R18, R15, PT ;  /* 0x0000000f1200720c */ /* 0x001fe40003f22070 */
[----:B------:R-:W-:-:S11]  /*10c0*/  MOV R15, UR12 ;  /* 0x0000000c000f7c02 */ /* 0x000fd60008000f00 */
        /* <DEDUP_REMOVED lines=8> */
[----:B0-----:R-:W-:-:S07]  /*1150*/  IMAD R16, R26, R16, R19 ;  /* 0x000000101a107224 */ /* 0x001fce00078e0213 */
.L_x_20:
[----:B------:R-:W2:Y:S04]  /*1160*/  LD.E.STRONG.GPU R17, desc[UR10][R14.64+0x4] ;  /* 0x0000040a0e117980 */ /* 0x000ea8000c10f900 */
[----:B--2---:R-:W-:Y:S01]  /*1170*/  CCTL.IVALL ;  /* 0x00000000ff00798f */ /* 0x004fe20002000000 */
[----:B------:R-:W-:Y:S05]  /*1180*/  YIELD ;  /* 0x0000000000007946 */ /* 0x000fea0003800000 */
[----:B------:R-:W-:-:S04]  /*1190*/  LOP3.LUT R17, R17, R16, RZ, 0x3c, !PT ;  /* 0x0000001011117212 */ /* 0x000fc800078e3cff */
[----:B------:R-:W-:-:S13]  /*11a0*/  ISETP.GT.AND P1, PT, R17, -0x1, PT ;  /* 0xffffffff1100780c */ /* 0x000fda0003f24270 */
[----:B------:R-:W-:Y:S05]  /*11b0*/  @P1 BRA `(.L_x_20) ;  /* 0xfffffffc00e81947 */ /* 0x000fea000383ffff */
.L_x_19:
[----:B------:R-:W-:Y:S05]  /*11c0*/  BSYNC B0 ;  /* 0x0000000000007941 */ /* 0x000fea0003800000 */
.L_x_18:
[----:B------:R-:W-:-:S03]  /*11d0*/  UMOV UR4, 0xffffffff ;  /* 0xffffffff00047882 */ /* 0x000fc60000000000 */
[----:B------:R-:W-:Y:S05]  /*11e0*/  BRA.DIV UR4, `(.L_x_21) ;  /* 0x0000000204787947 */ /* 0x000fea000b800000 */
[----:B------:R-:W-:Y:S06]  /*11f0*/  BAR.SYNC.DEFER_BLOCKING 0x0 ;  /* 0x0000000000007b1d */ /* 0x000fec0000010000 */
.L_x_31:
[----:B------:R-:W-:-:S04]  /*1200*/  IADD3 R25, PT, PT, R25, 0x1, RZ ;  /* 0x0000000119197810 */ /* 0x000fc80007ffe0ff */
[----:B------:R-:W-:-:S13]  /*1210*/  ISETP.NE.AND P1, PT, R25, R2, PT ;  /* 0x000000021900720c */ /* 0x000fda0003f25270 */
[----:B------:R-:W-:Y:S05]  /*1220*/  @P1 BRA `(.L_x_22) ;  /* 0xfffffff400f41947 */ /* 0x000fea000383ffff */
[----:B------:R-:W-:Y:S05]  /*1230*/  EXIT ;  /* 0x000000000000794d */ /* 0x000fea0003800000 */
.L_x_16:
[----:B------:R-:W-:Y:S05]  /*1240*/  BPT.TRAP 0x1 ;  /* 0x000000040000795c */ /* 0x000fea0000300000 */
.L_x_7:
[----:B------:R-:W-:Y:S01]  /*1250*/  HFMA2 R16, -RZ, RZ, 0, 0 ;  /* 0x00000000ff107431 */ /* 0x000fe200000001ff */
[----:B------:R-:W-:Y:S01]  /*1260*/  BSSY B0, `(.L_x_23) ;  /* 0x0000009000007945 */ /* 0x000fe20003800000 */
[----:B0123--:R-:W-:Y:S01]  /*1270*/  IMAD.MOV.U32 R15, RZ, RZ, 0x0 ;  /* 0x00000000ff0f7424 */ /* 0x00ffe200078e00ff */
[----:B------:R-:W-:-:S07]  /*1280*/  MOV R14, 0xffffffff ;  /* 0xffffffff000e7802 */ /* 0x000fce0000000f00 */
[----:B------:R-:W-:Y:S05]  /*1290*/  WARPSYNC.COLLECTIVE.ALL `(.L_x_24) ;  /* 0x0000000000147948 */ /* 0x000fea0003c00000 */
[----:B------:R-:W-:-:S04]  /*12a0*/  SHF.L.U32 R16, R16, 0x10, RZ ;  /* 0x0000001010107819 */ /* 0x000fc800000006ff */
[----:B------:R-:W-:-:S05]  /*12b0*/  LOP3.LUT R16, R16, 0xf, R15, 0xf8, !PT ;  /* 0x0000000f10107812 */ /* 0x000fca00078ef80f */
[----:B------:R0:W-:Y:S02]  /*12c0*/  BAR.SYNC.DEFER_BLOCKING R16, R16 ;  /* 0x000000100000731d */ /* 0x0001e40000010000 */
[----:B0-----:R-:W-:-:S04]  /*12d0*/  SHF.R.U32 R16, R16, 0x10, RZ ;  /* 0x0000001010107819 */ /* 0x001fc800000016ff */
[----:B------:R-:W-:Y:S05]  /*12e0*/  ENDCOLLECTIVE ;  /* 0x000000000000791b */ /* 0x000fea0003800000 */
.L_x_24:
[----:B------:R-:W-:Y:S05]  /*12f0*/  BSYNC B0 ;  /* 0x0000000000007941 */ /* 0x000fea0003800000 */
.L_x_23:
[----:B------:R-:W-:Y:S05]  /*1300*/  BRA `(.L_x_25) ;  /* 0xfffffff000d07947 */ /* 0x000fea000383ffff */
.L_x_17:
        /* <DEDUP_REMOVED lines=10> */
.L_x_27:
[----:B------:R-:W-:Y:S05]  /*13b0*/  BSYNC B0 ;  /* 0x0000000000007941 */ /* 0x000fea0003800000 */
.L_x_26:
[----:B------:R-:W-:Y:S05]  /*13c0*/  BRA `(.L_x_28) ;  /* 0xfffffffc00187947 */ /* 0x000fea000383ffff */
.L_x_21:
        /* <DEDUP_REMOVED lines=10> */
.L_x_30:
[----:B------:R-:W-:Y:S05]  /*1470*/  BSYNC B0 ;  /* 0x0000000000007941 */ /* 0x000fea0003800000 */
.L_x_29:
[----:B------:R-:W-:Y:S05]  /*1480*/  BRA `(.L_x_31) ;  /* 0xfffffffc005c7947 */ /* 0x000fea000383ffff */
.L_x_32:
[----:B------:R-:W-:-:S00]  /*1490*/  BRA `(.L_x_32) ;  /* 0xfffffffc00fc7947 */ /* 0x000fc0000383ffff */
[----:B------:R-:W-:-:S00]  /*14a0*/  NOP ;  /* 0x0000000000007918 */ /* 0x000fc00000000000 */
        /* <DEDUP_REMOVED lines=13> */
.L_x_35:


//--------------------- .text._Z20process_cycle_serialPfS_PiPKiS2_iS0_S0_ --------------------------
	.section	.text._Z20process_cycle_serialPfS_PiPKiS2_iS0_S0_,"ax",@progbits
	.align	128
        .global         _Z20process_cycle_serialPfS_PiPKiS2_iS0_S0_
        .type           _Z20process_cycle_serialPfS_PiPKiS2_iS0_S0_,@function
        .size           _Z20process_cycle_serialPfS_PiPKiS2_iS0_S0_,(.L_x_36 - _Z20process_cycle_serialPfS_PiPKiS2_iS0_S0_)
        .other          _Z20process_cycle_serialPfS_PiPKiS2_iS0_S0_,@"STO_CUDA_ENTRY STV_DEFAULT"
_Z20process_cycle_serialPfS_PiPKiS2_iS0_S0_:
.text._Z20process_cycle_serialPfS_PiPKiS2_iS0_S0_:
[----:B------:R-:W-:Y:S08]  /*0000*/  LDC R1, c[0x0][0x37c] ;  /* 0x0000df00ff017b82 */ /* 0x000ff00000000800 */
[----:B------:R-:W0:Y:S01]  /*0010*/  LDC.64 R2, c[0x0][0x3b0] ;  /* 0x0000ec00ff027b82 */ /* 0x000e220000000a00 */
[----:B------:R-:W0:Y:S07]  /*0020*/  LDCU.64 UR4, c[0x0][0x358] ;  /* 0x00006b00ff0477ac */ /* 0x000e2e0008000a00 */
[----:B------:R-:W1:Y:S08]  /*0030*/  LDC.64 R4, c[0x0][0x3b8] ;  /* 0x0000ee00ff047b82 */ /* 0x000e700000000a00 */
[----:B------:R-:W2:Y:S01]  /*0040*/  LDC R0, c[0x0][0x3a8] ;  /* 0x0000ea00ff007b82 */ /* 0x000ea20000000800 */
[----:B0-----:R0:W5:Y:S07]  /*0050*/  LDG.E R19, desc[UR4][R2.64] ;  /* 0x0000000402137981 */ /* 0x00116e000c1e1900 */
[----:B------:R-:W3:Y:S01]  /*0060*/  LDC.64 R6, c[0x0][0x3a0] ;  /* 0x0000e800ff067b82 */ /* 0x000ee20000000a00 */
[----:B-1----:R0:W5:Y:S07]  /*0070*/  LDG.E R20, desc[UR4][R4.64] ;  /* 0x0000000404147981 */ /* 0x00216e000c1e1900 */
[----:B------:R-:W1:Y:S08]  /*0080*/  LDC.64 R8, c[0x0][0x390] ;  /* 0x0000e400ff087b82 */ /* 0x000e700000000a00 */
[----:B0-2---:R-:W4:Y:S02]  /*0090*/  LDC.64 R10, c[0x0][0x398] ;  /* 0x0000e600ff0a7b82 */ /* 0x005f240000000a00 */
.L_x_33:
[----:B-----5:R-:W-:Y:S02]  /*00a0*/  IMAD R13, R20, R0, R19 ;  /* 0x00000000140d7224 */ /* 0x020fe400078e0213 */
[----:B------:R-:W-:Y:S02]  /*00b0*/  HFMA2 R21, -RZ, RZ, 0, 5.9604644775390625e-08 ;  /* 0x00000001ff157431 */ /* 0x000fe400000001ff */
[----:B----4-:R-:W-:-:S04]  /*00c0*/  IMAD.WIDE R14, R19, 0x4, R10 ;  /* 0x00000004130e7825 */ /* 0x010fc800078e020a */
[----:B-1----:R-:W-:-:S05]  /*00d0*/  IMAD.WIDE R12, R13, 0x4, R8 ;  /* 0x000000040d0c7825 */ /* 0x002fca00078e0208 */
[----:B------:R0:W-:Y:S04]  /*00e0*/  STG.E desc[UR4][R12.64], R21 ;  /* 0x000000150c007986 */ /* 0x0001e8000c101904 */
[----:B------:R-:W2:Y:S02]  /*00f0*/  LDG.E R15, desc[UR4][R14.64] ;  /* 0x000000040e0f7981 */ /* 0x000ea4000c1e1900 */
[C---:B--2---:R-:W-:Y:S02]  /*0100*/  IMAD R17, R15.reuse, R0, R19 ;  /* 0x000000000f117224 */ /* 0x044fe400078e0213 */
[----:B---3--:R-:W-:-:S04]  /*0110*/  IMAD.WIDE R18, R15, 0x4, R6 ;  /* 0x000000040f127825 */ /* 0x008fc800078e0206 */
[----:B------:R-:W-:-:S05]  /*0120*/  IMAD.WIDE R16, R17, 0x4, R8 ;  /* 0x0000000411107825 */ /* 0x000fca00078e0208 */
[----:B------:R0:W-:Y:S04]  /*0130*/  STG.E desc[UR4][R16.64], RZ ;  /* 0x000000ff10007986 */ /* 0x0001e8000c101904 */
[----:B------:R-:W2:Y:S04]  /*0140*/  LDG.E R19, desc[UR4][R18.64] ;  /* 0x0000000412137981 */ /* 0x000ea8000c1e1900 */
[----:B------:R-:W2:Y:S02]  /*0150*/  LDG.E R20, desc[UR4][R2.64] ;  /* 0x0000000402147981 */ /* 0x000ea4000c1e1900 */
[----:B--2---:R-:W-:-:S02]  /*0160*/  ISETP.NE.AND P0, PT, R19, R20, PT ;  /* 0x000000141300720c */ /* 0x004fc40003f05270 */
[----:B------:R-:W-:-:S11]  /*0170*/  MOV R20, R15 ;  /* 0x0000000f00147202 */ /* 0x000fd60000000f00 */
[----:B0-----:R-:W-:Y:S05]  /*0180*/  @P0 BRA `(.L_x_33) ;  /* 0xfffffffc00c40947 */ /* 0x001fea000383ffff */
[----:B------:R-:W2:Y:S02]  /*0190*/  LDG.E R13, desc[UR4][R4.64] ;  /* 0x00000004040d7981 */ /* 0x000ea4000c1e1900 */
[----:B--2---:R-:W-:-:S13]  /*01a0*/  ISETP.NE.AND P0, PT, R20, R13, PT ;  /* 0x0000000d1400720c */ /* 0x004fda0003f05270 */
[----:B------:R-:W-:Y:S05]  /*01b0*/  @P0 BRA `(.L_x_33) ;  /* 0xfffffffc00b80947 */ /* 0x000fea000383ffff */
[----:B------:R-:W0:Y:S01]  /*01c0*/  LDC.64 R2, c[0x0][0x380] ;  /* 0x0000e000ff027b82 */ /* 0x000e220000000a00 */
[----:B------:R-:W-:-:S07]  /*01d0*/  IMAD R19, R15, R0, R19 ;  /* 0x000000000f137224 */ /* 0x000fce00078e0213 */
[----:B------:R-:W1:Y:S01]  /*01e0*/  LDC.64 R4, c[0x0][0x388] ;  /* 0x0000e200ff047b82 */ /* 0x000e620000000a00 */
[----:B0-----:R-:W-:-:S06]  /*01f0*/  IMAD.WIDE R2, R19, 0x4, R2 ;  /* 0x0000000413027825 */ /* 0x001fcc00078e0202 */
[----:B------:R-:W2:Y:S01]  /*0200*/  LDG.E R2, desc[UR4][R2.64] ;  /* 0x0000000402027981 */ /* 0x000ea2000c1e1900 */
[----:B-1----:R-:W-:-:S05]  /*0210*/  IMAD.WIDE R4, R15, 0x4, R4 ;  /* 0x000000040f047825 */ /* 0x002fca00078e0204 */
[----:B------:R-:W2:Y:S02]  /*0220*/  LDG.E R7, desc[UR4][R4.64] ;  /* 0x0000000404077981 */ /* 0x000ea4000c1e1900 */
[----:B--2---:R-:W-:-:S05]  /*0230*/  FADD R7, R2, R7 ;  /* 0x0000000702077221 */ /* 0x004fca0000000000 */
[----:B------:R-:W-:Y:S01]  /*0240*/  STG.E desc[UR4][R4.64], R7 ;  /* 0x0000000704007986 */ /* 0x000fe2000c101904 */
[----:B------:R-:W-:Y:S05]  /*0250*/  EXIT ;  /* 0x000000000000794d */ /* 0x000fea0003800000 */
.L_x_34:
        /* <DEDUP_REMOVED lines=10> */
.L_x_36:


//--------------------- .nv.shared.reserved.0     --------------------------
	.section	.nv.shared.reserved.0,"aw",@nobits
	.weak		__nv_reservedSMEM_offset_0_alias
	.size		__nv_reservedSMEM_offset_0_alias, 0, 64
	.other		__nv_reservedSMEM_offset_0_alias,@"STO_CUDA_RESERVED_SHARED STV_DEFAULT"
__nv_reservedSMEM_offset_0_alias:
	.zero		0
	.zero		64


//--------------------- .nv.constant0._Z24cooperative_cycle_detectPKiS0_iPiS1_ --------------------------
	.section	.nv.constant0._Z24cooperative_cycle_detectPKiS0_iPiS1_,"a",@progbits
	.sectionflags	@""
	.align	4
.nv.constant0._Z24cooperative_cycle_detectPKiS0_iPiS1_:
	.zero		936


//--------------------- .nv.constant0._Z20process_cycle_serialPfS_PiPKiS2_iS0_S0_ --------------------------
	.section	.nv.constant0._Z20process_cycle_serialPfS_PiPKiS2_iS0_S0_,"a",@progbits
	.sectionflags	@""
	.align	4
.nv.constant0._Z20process_cycle_serialPfS_PiPKiS2_iS0_S0_:
	.zero		960


//--------------------- SYMBOLS --------------------------

	.type		.nv.reservedSmem.offset0,@object
	.size		.nv.reservedSmem.offset0,0x4
